//
// Generated by NVIDIA NVVM Compiler
//
// Compiler Build ID: CL-36424714
// Cuda compilation tools, release 13.0, V13.0.88
// Based on NVVM 20.0.0
//

.version 9.0
.target sm_100
.address_size 64

	// .globl	dx_batch_f32

.visible .entry dx_batch_f32(
	.param .u64 .ptr .align 1 dx_batch_f32_param_0,
	.param .u64 .ptr .align 1 dx_batch_f32_param_1,
	.param .u64 .ptr .align 1 dx_batch_f32_param_2,
	.param .u64 .ptr .align 1 dx_batch_f32_param_3,
	.param .u64 .ptr .align 1 dx_batch_f32_param_4,
	.param .u32 dx_batch_f32_param_5,
	.param .u32 dx_batch_f32_param_6,
	.param .u32 dx_batch_f32_param_7,
	.param .u64 .ptr .align 1 dx_batch_f32_param_8
)
{
	.reg .pred 	%p<23>;
	.reg .b16 	%rs<3>;
	.reg .b32 	%r<52>;
	.reg .b32 	%f<8>;
	.reg .b64 	%rd<66>;
	.reg .b64 	%fd<59>;

	ld.param.u64 	%rd24, [dx_batch_f32_param_0];
	ld.param.u64 	%rd25, [dx_batch_f32_param_1];
	ld.param.u64 	%rd26, [dx_batch_f32_param_2];
	ld.param.u64 	%rd27, [dx_batch_f32_param_3];
	ld.param.u64 	%rd28, [dx_batch_f32_param_4];
	ld.param.u32 	%r30, [dx_batch_f32_param_5];
	ld.param.u32 	%r32, [dx_batch_f32_param_6];
	ld.param.u32 	%r31, [dx_batch_f32_param_7];
	ld.param.u64 	%rd29, [dx_batch_f32_param_8];
	mov.u32 	%r33, %ctaid.x;
	mov.u32 	%r34, %ntid.x;
	mov.u32 	%r35, %tid.x;
	mad.lo.s32 	%r1, %r33, %r34, %r35;
	setp.ge.s32 	%p1, %r1, %r32;
	@%p1 bra 	$L__BB0_32;
	cvta.to.global.u64 	%rd1, %rd29;
	mul.lo.s32 	%r2, %r30, %r1;
	mul.wide.s32 	%rd30, %r2, 4;
	add.s64 	%rd2, %rd1, %rd30;
	setp.lt.s32 	%p2, %r30, 1;
	@%p2 bra 	$L__BB0_14;
	and.b32  	%r3, %r30, 15;
	setp.lt.u32 	%p3, %r30, 16;
	mov.b32 	%r45, 0;
	@%p3 bra 	$L__BB0_5;
	and.b32  	%r45, %r30, 2147483632;
	neg.s32 	%r43, %r45;
	add.s64 	%rd32, %rd30, %rd1;
	add.s64 	%rd59, %rd32, 32;
$L__BB0_4:
	.pragma "nounroll";
	mov.b32 	%r37, 2143289344;
	st.global.u32 	[%rd59+-32], %r37;
	st.global.u32 	[%rd59+-28], %r37;
	st.global.u32 	[%rd59+-24], %r37;
	st.global.u32 	[%rd59+-20], %r37;
	st.global.u32 	[%rd59+-16], %r37;
	st.global.u32 	[%rd59+-12], %r37;
	st.global.u32 	[%rd59+-8], %r37;
	st.global.u32 	[%rd59+-4], %r37;
	st.global.u32 	[%rd59], %r37;
	st.global.u32 	[%rd59+4], %r37;
	st.global.u32 	[%rd59+8], %r37;
	st.global.u32 	[%rd59+12], %r37;
	st.global.u32 	[%rd59+16], %r37;
	st.global.u32 	[%rd59+20], %r37;
	st.global.u32 	[%rd59+24], %r37;
	st.global.u32 	[%rd59+28], %r37;
	add.s32 	%r43, %r43, 16;
	add.s64 	%rd59, %rd59, 64;
	setp.ne.s32 	%p4, %r43, 0;
	@%p4 bra 	$L__BB0_4;
$L__BB0_5:
	setp.eq.s32 	%p5, %r3, 0;
	@%p5 bra 	$L__BB0_14;
	and.b32  	%r9, %r30, 7;
	setp.lt.u32 	%p6, %r3, 8;
	@%p6 bra 	$L__BB0_8;
	mul.wide.u32 	%rd33, %r45, 4;
	add.s64 	%rd34, %rd2, %rd33;
	mov.b32 	%r38, 2143289344;
	st.global.u32 	[%rd34], %r38;
	st.global.u32 	[%rd34+4], %r38;
	st.global.u32 	[%rd34+8], %r38;
	st.global.u32 	[%rd34+12], %r38;
	st.global.u32 	[%rd34+16], %r38;
	st.global.u32 	[%rd34+20], %r38;
	st.global.u32 	[%rd34+24], %r38;
	st.global.u32 	[%rd34+28], %r38;
	add.s32 	%r45, %r45, 8;
$L__BB0_8:
	setp.eq.s32 	%p7, %r9, 0;
	@%p7 bra 	$L__BB0_14;
	and.b32  	%r12, %r30, 3;
	setp.lt.u32 	%p8, %r9, 4;
	@%p8 bra 	$L__BB0_11;
	mul.wide.u32 	%rd35, %r45, 4;
	add.s64 	%rd36, %rd2, %rd35;
	mov.b32 	%r39, 2143289344;
	st.global.u32 	[%rd36], %r39;
	st.global.u32 	[%rd36+4], %r39;
	st.global.u32 	[%rd36+8], %r39;
	st.global.u32 	[%rd36+12], %r39;
	add.s32 	%r45, %r45, 4;
$L__BB0_11:
	setp.eq.s32 	%p9, %r12, 0;
	@%p9 bra 	$L__BB0_14;
	mul.wide.u32 	%rd38, %r45, 4;
	add.s64 	%rd39, %rd30, %rd38;
	add.s64 	%rd60, %rd1, %rd39;
	neg.s32 	%r47, %r12;
$L__BB0_13:
	.pragma "nounroll";
	mov.b32 	%r40, 2143289344;
	st.global.u32 	[%rd60], %r40;
	add.s64 	%rd60, %rd60, 4;
	add.s32 	%r47, %r47, 1;
	setp.ne.s32 	%p10, %r47, 0;
	@%p10 bra 	$L__BB0_13;
$L__BB0_14:
	cvta.to.global.u64 	%rd40, %rd28;
	mul.wide.s32 	%rd41, %r1, 4;
	add.s64 	%rd42, %rd40, %rd41;
	ld.global.nc.u32 	%r18, [%rd42];
	setp.lt.s32 	%p11, %r18, 1;
	@%p11 bra 	$L__BB0_32;
	setp.lt.s32 	%p12, %r31, 0;
	add.s32 	%r49, %r31, 1;
	setp.ge.s32 	%p13, %r49, %r30;
	or.pred  	%p14, %p12, %p13;
	@%p14 bra 	$L__BB0_32;
	add.s32 	%r20, %r18, -1;
	cvt.rn.f64.u32 	%fd28, %r18;
	rcp.rn.f64 	%fd1, %fd28;
	sub.s32 	%r48, %r31, %r30;
	cvt.u64.u32 	%rd44, %r31;
	mul.wide.u32 	%rd45, %r31, 4;
	add.s64 	%rd46, %rd30, %rd45;
	add.s64 	%rd47, %rd46, %rd1;
	add.s64 	%rd65, %rd47, 4;
	mul.wide.u32 	%rd48, %r31, 8;
	add.s64 	%rd49, %rd48, 8;
	cvta.to.global.u64 	%rd50, %rd26;
	add.s64 	%rd64, %rd50, %rd49;
	cvta.to.global.u64 	%rd51, %rd25;
	add.s64 	%rd63, %rd51, %rd49;
	cvta.to.global.u64 	%rd52, %rd24;
	add.s64 	%rd62, %rd52, %rd49;
	cvta.to.global.u64 	%rd53, %rd27;
	add.s64 	%rd54, %rd44, %rd53;
	add.s64 	%rd61, %rd54, 1;
	mov.f64 	%fd58, 0d0000000000000000;
	mov.b32 	%r51, 0;
	mov.f64 	%fd57, %fd58;
	mov.f64 	%fd56, %fd58;
$L__BB0_17:
	add.s32 	%r25, %r49, -1;
	ld.global.nc.u8 	%rs1, [%rd61];
	cvt.u16.u8 	%rs2, %rs1;
	setp.eq.s16 	%p15, %rs2, 0;
	@%p15 bra 	$L__BB0_19;
	mul.wide.u32 	%rd55, %r25, 4;
	add.s64 	%rd56, %rd2, %rd55;
	ld.global.f32 	%f3, [%rd56];
	st.global.f32 	[%rd65], %f3;
	bra.uni 	$L__BB0_31;
$L__BB0_19:
	ld.global.nc.f64 	%fd5, [%rd62];
	ld.global.nc.f64 	%fd6, [%rd63];
	ld.global.nc.f64 	%fd7, [%rd64];
	setp.ge.s32 	%p16, %r51, %r20;
	@%p16 bra 	$L__BB0_26;
	add.f64 	%fd56, %fd56, %fd5;
	add.f64 	%fd57, %fd57, %fd6;
	add.f64 	%fd58, %fd58, %fd7;
	add.s32 	%r51, %r51, 1;
	setp.ne.s32 	%p19, %r51, %r20;
	@%p19 bra 	$L__BB0_31;
	setp.eq.f64 	%p20, %fd58, 0d0000000000000000;
	mov.f64 	%fd52, 0d0000000000000000;
	mov.f64 	%fd53, %fd52;
	@%p20 bra 	$L__BB0_23;
	div.rn.f64 	%fd43, %fd56, %fd58;
	mul.f64 	%fd52, %fd43, 0d4059000000000000;
	div.rn.f64 	%fd44, %fd57, %fd58;
	mul.f64 	%fd53, %fd44, 0d4059000000000000;
$L__BB0_23:
	add.f64 	%fd15, %fd52, %fd53;
	setp.eq.f64 	%p21, %fd15, 0d0000000000000000;
	mov.f32 	%f7, 0f00000000;
	@%p21 bra 	$L__BB0_25;
	sub.f64 	%fd45, %fd52, %fd53;
	abs.f64 	%fd46, %fd45;
	div.rn.f64 	%fd47, %fd46, %fd15;
	mul.f64 	%fd48, %fd47, 0d4059000000000000;
	cvt.rn.f32.f64 	%f7, %fd48;
$L__BB0_25:
	st.global.f32 	[%rd65], %f7;
	mov.u32 	%r51, %r20;
	bra.uni 	$L__BB0_31;
$L__BB0_26:
	mul.f64 	%fd30, %fd1, %fd56;
	sub.f64 	%fd31, %fd56, %fd30;
	add.f64 	%fd56, %fd31, %fd5;
	mul.f64 	%fd32, %fd1, %fd57;
	sub.f64 	%fd33, %fd57, %fd32;
	add.f64 	%fd57, %fd33, %fd6;
	mul.f64 	%fd34, %fd1, %fd58;
	sub.f64 	%fd35, %fd58, %fd34;
	add.f64 	%fd58, %fd35, %fd7;
	setp.eq.f64 	%p17, %fd58, 0d0000000000000000;
	mov.f64 	%fd54, 0d0000000000000000;
	mov.f64 	%fd55, %fd54;
	@%p17 bra 	$L__BB0_28;
	div.rn.f64 	%fd36, %fd56, %fd58;
	mul.f64 	%fd54, %fd36, 0d4059000000000000;
	div.rn.f64 	%fd37, %fd57, %fd58;
	mul.f64 	%fd55, %fd37, 0d4059000000000000;
$L__BB0_28:
	add.f64 	%fd23, %fd54, %fd55;
	setp.eq.f64 	%p18, %fd23, 0d0000000000000000;
	@%p18 bra 	$L__BB0_30;
	sub.f64 	%fd38, %fd54, %fd55;
	abs.f64 	%fd39, %fd38;
	div.rn.f64 	%fd40, %fd39, %fd23;
	mul.f64 	%fd41, %fd40, 0d4059000000000000;
	cvt.rn.f32.f64 	%f5, %fd41;
	st.global.f32 	[%rd65], %f5;
	bra.uni 	$L__BB0_31;
$L__BB0_30:
	add.s32 	%r42, %r49, -1;
	mul.wide.u32 	%rd57, %r42, 4;
	add.s64 	%rd58, %rd2, %rd57;
	ld.global.f32 	%f4, [%rd58];
	st.global.f32 	[%rd65], %f4;
$L__BB0_31:
	add.s32 	%r49, %r49, 1;
	add.s32 	%r48, %r48, 1;
	add.s64 	%rd65, %rd65, 4;
	add.s64 	%rd64, %rd64, 8;
	add.s64 	%rd63, %rd63, 8;
	add.s64 	%rd62, %rd62, 8;
	add.s64 	%rd61, %rd61, 1;
	setp.ne.s32 	%p22, %r48, -1;
	@%p22 bra 	$L__BB0_17;
$L__BB0_32:
	ret;

}
	// .globl	dx_many_series_one_param_time_major_f32
.visible .entry dx_many_series_one_param_time_major_f32(
	.param .u64 .ptr .align 1 dx_many_series_one_param_time_major_f32_param_0,
	.param .u64 .ptr .align 1 dx_many_series_one_param_time_major_f32_param_1,
	.param .u64 .ptr .align 1 dx_many_series_one_param_time_major_f32_param_2,
	.param .u32 dx_many_series_one_param_time_major_f32_param_3,
	.param .u32 dx_many_series_one_param_time_major_f32_param_4,
	.param .u32 dx_many_series_one_param_time_major_f32_param_5,
	.param .u64 .ptr .align 1 dx_many_series_one_param_time_major_f32_param_6,
	.param .u64 .ptr .align 1 dx_many_series_one_param_time_major_f32_param_7
)
{
	.reg .pred 	%p<36>;
	.reg .b32 	%r<58>;
	.reg .b32 	%f<18>;
	.reg .b64 	%rd<61>;
	.reg .b64 	%fd<82>;

	ld.param.u64 	%rd5, [dx_many_series_one_param_time_major_f32_param_0];
	ld.param.u64 	%rd6, [dx_many_series_one_param_time_major_f32_param_1];
	ld.param.u64 	%rd7, [dx_many_series_one_param_time_major_f32_param_2];
	ld.param.u32 	%r31, [dx_many_series_one_param_time_major_f32_param_3];
	ld.param.u32 	%r32, [dx_many_series_one_param_time_major_f32_param_4];
	ld.param.u32 	%r33, [dx_many_series_one_param_time_major_f32_param_5];
	ld.param.u64 	%rd8, [dx_many_series_one_param_time_major_f32_param_6];
	ld.param.u64 	%rd9, [dx_many_series_one_param_time_major_f32_param_7];
	cvta.to.global.u64 	%rd1, %rd9;
	cvta.to.global.u64 	%rd2, %rd7;
	cvta.to.global.u64 	%rd3, %rd6;
	cvta.to.global.u64 	%rd4, %rd5;
	mov.u32 	%r34, %ctaid.x;
	mov.u32 	%r35, %ntid.x;
	mov.u32 	%r36, %tid.x;
	mad.lo.s32 	%r1, %r34, %r35, %r36;
	setp.ge.s32 	%p1, %r1, %r31;
	@%p1 bra 	$L__BB1_32;
	setp.lt.s32 	%p2, %r32, 1;
	@%p2 bra 	$L__BB1_13;
	and.b32  	%r2, %r32, 7;
	setp.lt.u32 	%p3, %r32, 8;
	mov.b32 	%r51, 0;
	@%p3 bra 	$L__BB1_5;
	and.b32  	%r51, %r32, 2147483640;
	neg.s32 	%r49, %r51;
	shl.b32 	%r5, %r31, 3;
	mul.wide.s32 	%rd12, %r31, 4;
	mov.u32 	%r48, %r1;
$L__BB1_4:
	.pragma "nounroll";
	mul.wide.s32 	%rd10, %r48, 4;
	add.s64 	%rd11, %rd1, %rd10;
	mov.b32 	%r38, 2143289344;
	st.global.u32 	[%rd11], %r38;
	add.s64 	%rd13, %rd11, %rd12;
	st.global.u32 	[%rd13], %r38;
	add.s64 	%rd14, %rd13, %rd12;
	st.global.u32 	[%rd14], %r38;
	add.s64 	%rd15, %rd14, %rd12;
	st.global.u32 	[%rd15], %r38;
	add.s64 	%rd16, %rd15, %rd12;
	st.global.u32 	[%rd16], %r38;
	add.s64 	%rd17, %rd16, %rd12;
	st.global.u32 	[%rd17], %r38;
	add.s64 	%rd18, %rd17, %rd12;
	st.global.u32 	[%rd18], %r38;
	add.s64 	%rd19, %rd18, %rd12;
	st.global.u32 	[%rd19], %r38;
	add.s32 	%r49, %r49, 8;
	add.s32 	%r48, %r48, %r5;
	setp.ne.s32 	%p4, %r49, 0;
	@%p4 bra 	$L__BB1_4;
$L__BB1_5:
	setp.eq.s32 	%p5, %r2, 0;
	@%p5 bra 	$L__BB1_13;
	and.b32  	%r11, %r32, 3;
	setp.lt.u32 	%p6, %r2, 4;
	@%p6 bra 	$L__BB1_8;
	mad.lo.s32 	%r39, %r51, %r31, %r1;
	mul.wide.s32 	%rd20, %r39, 4;
	add.s64 	%rd21, %rd1, %rd20;
	mov.b32 	%r40, 2143289344;
	st.global.u32 	[%rd21], %r40;
	mul.wide.s32 	%rd22, %r31, 4;
	add.s64 	%rd23, %rd21, %rd22;
	st.global.u32 	[%rd23], %r40;
	add.s64 	%rd24, %rd23, %rd22;
	st.global.u32 	[%rd24], %r40;
	add.s64 	%rd25, %rd24, %rd22;
	st.global.u32 	[%rd25], %r40;
	add.s32 	%r51, %r51, 4;
$L__BB1_8:
	setp.eq.s32 	%p7, %r11, 0;
	@%p7 bra 	$L__BB1_13;
	setp.eq.s32 	%p8, %r11, 1;
	@%p8 bra 	$L__BB1_11;
	mad.lo.s32 	%r41, %r51, %r31, %r1;
	mul.wide.s32 	%rd26, %r41, 4;
	add.s64 	%rd27, %rd1, %rd26;
	mov.b32 	%r42, 2143289344;
	st.global.u32 	[%rd27], %r42;
	mul.wide.s32 	%rd28, %r31, 4;
	add.s64 	%rd29, %rd27, %rd28;
	st.global.u32 	[%rd29], %r42;
	add.s32 	%r51, %r51, 2;
$L__BB1_11:
	and.b32  	%r43, %r32, 1;
	setp.eq.b32 	%p9, %r43, 1;
	not.pred 	%p10, %p9;
	@%p10 bra 	$L__BB1_13;
	mad.lo.s32 	%r44, %r51, %r31, %r1;
	mul.wide.s32 	%rd30, %r44, 4;
	add.s64 	%rd31, %rd1, %rd30;
	mov.b32 	%r45, 2143289344;
	st.global.u32 	[%rd31], %r45;
$L__BB1_13:
	setp.lt.s32 	%p11, %r33, 1;
	@%p11 bra 	$L__BB1_32;
	cvta.to.global.u64 	%rd32, %rd8;
	mul.wide.s32 	%rd33, %r1, 4;
	add.s64 	%rd34, %rd32, %rd33;
	ld.global.nc.u32 	%r46, [%rd34];
	setp.lt.s32 	%p12, %r46, 0;
	add.s32 	%r17, %r46, 1;
	setp.ge.s32 	%p13, %r17, %r32;
	or.pred  	%p14, %p12, %p13;
	@%p14 bra 	$L__BB1_32;
	add.s32 	%r18, %r33, -1;
	mad.lo.s32 	%r54, %r46, %r31, %r1;
	mul.wide.s32 	%rd35, %r54, 4;
	add.s64 	%rd36, %rd4, %rd35;
	ld.global.nc.f32 	%f8, [%rd36];
	cvt.f64.f32 	%fd71, %f8;
	add.s64 	%rd37, %rd3, %rd35;
	ld.global.nc.f32 	%f9, [%rd37];
	cvt.f64.f32 	%fd70, %f9;
	add.s64 	%rd38, %rd2, %rd35;
	ld.global.nc.f32 	%f16, [%rd38];
	cvt.rn.f64.u32 	%fd34, %r33;
	rcp.rn.f64 	%fd3, %fd34;
	sub.s32 	%r55, %r46, %r32;
	mad.lo.s32 	%r53, %r31, %r17, %r1;
	mov.f64 	%fd81, 0d0000000000000000;
	mov.b32 	%r57, 0;
	mul.wide.s32 	%rd52, %r31, 4;
	mov.f64 	%fd80, %fd81;
	mov.f64 	%fd79, %fd81;
$L__BB1_16:
	mov.f32 	%f2, %f16;
	ld.param.u64 	%rd60, [dx_many_series_one_param_time_major_f32_param_2];
	ld.param.u64 	%rd59, [dx_many_series_one_param_time_major_f32_param_1];
	ld.param.u64 	%rd58, [dx_many_series_one_param_time_major_f32_param_0];
	cvta.to.global.u64 	%rd39, %rd58;
	mul.wide.s32 	%rd40, %r53, 4;
	add.s64 	%rd41, %rd39, %rd40;
	ld.global.nc.f32 	%f3, [%rd41];
	cvta.to.global.u64 	%rd42, %rd59;
	add.s64 	%rd43, %rd42, %rd40;
	ld.global.nc.f32 	%f10, [%rd43];
	cvta.to.global.u64 	%rd44, %rd60;
	add.s64 	%rd45, %rd44, %rd40;
	ld.global.nc.f32 	%f16, [%rd45];
	setp.num.f32 	%p15, %f3, %f3;
	setp.num.f32 	%p16, %f10, %f10;
	and.pred  	%p17, %p15, %p16;
	setp.num.f32 	%p18, %f16, %f16;
	and.pred  	%p19, %p17, %p18;
	@%p19 bra 	$L__BB1_18;
	mul.wide.s32 	%rd46, %r54, 4;
	add.s64 	%rd47, %rd1, %rd46;
	ld.global.f32 	%f12, [%rd47];
	add.s64 	%rd49, %rd47, %rd52;
	st.global.f32 	[%rd49], %f12;
	bra.uni 	$L__BB1_31;
$L__BB1_18:
	setp.nan.f64 	%p20, %fd71, %fd71;
	setp.nan.f64 	%p21, %fd70, %fd70;
	or.pred  	%p22, %p20, %p21;
	setp.nan.f32 	%p23, %f2, %f2;
	or.pred  	%p24, %p22, %p23;
	@%p24 bra 	$L__BB1_31;
	cvt.f64.f32 	%fd35, %f2;
	cvt.f64.f32 	%fd36, %f3;
	sub.f64 	%fd37, %fd36, %fd71;
	cvt.f64.f32 	%fd39, %f10;
	sub.f64 	%fd40, %fd70, %fd39;
	setp.gt.f64 	%p25, %fd37, 0d0000000000000000;
	setp.gt.f64 	%p26, %fd37, %fd40;
	selp.f64 	%fd42, %fd37, 0d0000000000000000, %p26;
	selp.f64 	%fd9, %fd42, 0d0000000000000000, %p25;
	setp.gt.f64 	%p27, %fd40, 0d0000000000000000;
	setp.gt.f64 	%p28, %fd40, %fd37;
	selp.f64 	%fd43, %fd40, 0d0000000000000000, %p28;
	selp.f64 	%fd10, %fd43, 0d0000000000000000, %p27;
	sub.f64 	%fd44, %fd36, %fd39;
	sub.f64 	%fd45, %fd36, %fd35;
	abs.f64 	%fd46, %fd45;
	sub.f64 	%fd47, %fd39, %fd35;
	abs.f64 	%fd48, %fd47;
	max.f64 	%fd49, %fd44, %fd46;
	max.f64 	%fd11, %fd49, %fd48;
	setp.ge.s32 	%p29, %r57, %r18;
	@%p29 bra 	$L__BB1_26;
	add.f64 	%fd79, %fd79, %fd9;
	add.f64 	%fd80, %fd80, %fd10;
	add.f64 	%fd81, %fd81, %fd11;
	add.s32 	%r57, %r57, 1;
	setp.ne.s32 	%p32, %r57, %r18;
	@%p32 bra 	$L__BB1_31;
	setp.eq.f64 	%p33, %fd81, 0d0000000000000000;
	mov.f64 	%fd75, 0d0000000000000000;
	mov.f64 	%fd76, %fd75;
	@%p33 bra 	$L__BB1_23;
	div.rn.f64 	%fd64, %fd79, %fd81;
	mul.f64 	%fd75, %fd64, 0d4059000000000000;
	div.rn.f64 	%fd65, %fd80, %fd81;
	mul.f64 	%fd76, %fd65, 0d4059000000000000;
$L__BB1_23:
	add.f64 	%fd19, %fd75, %fd76;
	setp.eq.f64 	%p34, %fd19, 0d0000000000000000;
	mov.f32 	%f17, 0f00000000;
	@%p34 bra 	$L__BB1_25;
	sub.f64 	%fd66, %fd75, %fd76;
	abs.f64 	%fd67, %fd66;
	div.rn.f64 	%fd68, %fd67, %fd19;
	mul.f64 	%fd69, %fd68, 0d4059000000000000;
	cvt.rn.f32.f64 	%f17, %fd69;
$L__BB1_25:
	mul.wide.s32 	%rd56, %r53, 4;
	add.s64 	%rd57, %rd1, %rd56;
	st.global.f32 	[%rd57], %f17;
	mov.u32 	%r57, %r18;
	bra.uni 	$L__BB1_31;
$L__BB1_26:
	mul.f64 	%fd51, %fd3, %fd79;
	sub.f64 	%fd52, %fd79, %fd51;
	add.f64 	%fd79, %fd52, %fd9;
	mul.f64 	%fd53, %fd3, %fd80;
	sub.f64 	%fd54, %fd80, %fd53;
	add.f64 	%fd80, %fd54, %fd10;
	mul.f64 	%fd55, %fd3, %fd81;
	sub.f64 	%fd56, %fd81, %fd55;
	add.f64 	%fd81, %fd56, %fd11;
	setp.eq.f64 	%p30, %fd81, 0d0000000000000000;
	mov.f64 	%fd77, 0d0000000000000000;
	mov.f64 	%fd78, %fd77;
	@%p30 bra 	$L__BB1_28;
	div.rn.f64 	%fd57, %fd79, %fd81;
	mul.f64 	%fd77, %fd57, 0d4059000000000000;
	div.rn.f64 	%fd58, %fd80, %fd81;
	mul.f64 	%fd78, %fd58, 0d4059000000000000;
$L__BB1_28:
	add.f64 	%fd27, %fd77, %fd78;
	setp.eq.f64 	%p31, %fd27, 0d0000000000000000;
	@%p31 bra 	$L__BB1_30;
	sub.f64 	%fd59, %fd77, %fd78;
	abs.f64 	%fd60, %fd59;
	div.rn.f64 	%fd61, %fd60, %fd27;
	mul.f64 	%fd62, %fd61, 0d4059000000000000;
	cvt.rn.f32.f64 	%f14, %fd62;
	mul.wide.s32 	%rd54, %r53, 4;
	add.s64 	%rd55, %rd1, %rd54;
	st.global.f32 	[%rd55], %f14;
	bra.uni 	$L__BB1_31;
$L__BB1_30:
	mul.wide.s32 	%rd50, %r54, 4;
	add.s64 	%rd51, %rd1, %rd50;
	ld.global.f32 	%f13, [%rd51];
	add.s64 	%rd53, %rd51, %rd52;
	st.global.f32 	[%rd53], %f13;
$L__BB1_31:
	cvt.f64.f32 	%fd71, %f3;
	cvt.f64.f32 	%fd70, %f10;
	add.s32 	%r55, %r55, 1;
	add.s32 	%r54, %r54, %r31;
	add.s32 	%r53, %r53, %r31;
	setp.ne.s32 	%p35, %r55, -1;
	@%p35 bra 	$L__BB1_16;
$L__BB1_32:
	ret;

}


// ===== COMPILED SASS (sm_100) =====

	.target	sm_100

	.elftype	@"ET_EXEC"


//--------------------- .note.nv.tkinfo           --------------------------
	.section	.note.nv.tkinfo,"",@"SHT_NOTE"
	.sectionflags	@"SHF_NOTE_NV_TKINFO"
	.tkinfo
        /*0018*/ 	.word	0x00000002
        /*0030*/ 	.string	""
        /*0030*/ 	.string	"ptxas"
        /*0030*/ 	.string	"Cuda compilation tools, release 13.0, V13.0.88"
        /*0030*/ 	.string	"Build cuda_13.0.r13.0/compiler.36424714_0"
        /*0030*/ 	.string	"-arch sm_100 -m 64 "



//--------------------- .note.nv.cuinfo           --------------------------
	.section	.note.nv.cuinfo,"",@"SHT_NOTE"
	.sectionflags	@"SHF_NOTE_NV_CUINFO"
        /*0018*/ 	.short	0x0002
        /*001a*/ 	.short	0x0064
        /*001c*/ 	.short	0x0082
	.zero		2


//--------------------- .nv.info                  --------------------------
	.section	.nv.info,"",@"SHT_CUDA_INFO"
	.align	4


	//----- nvinfo : EIATTR_REGCOUNT
	.align		4
        /*0000*/ 	.byte	0x04, 0x2f
        /*0002*/ 	.short	(.L_1 - .L_0)
	.align		4
.L_0:
        /*0004*/ 	.word	index@(dx_batch_f32)
        /*0008*/ 	.word	0x00000025


	//----- nvinfo : EIATTR_FRAME_SIZE
	.align		4
.L_1:
        /*000c*/ 	.byte	0x04, 0x11
        /*000e*/ 	.short	(.L_3 - .L_2)
	.align		4
.L_2:
        /*0010*/ 	.word	index@($__internal_3_$__cuda_sm20_div_rn_f64_full)
        /*0014*/ 	.word	0x00000000


	//----- nvinfo : EIATTR_FRAME_SIZE
	.align		4
.L_3:
        /*0018*/ 	.byte	0x04, 0x11
        /*001a*/ 	.short	(.L_5 - .L_4)
	.align		4
.L_4:
        /*001c*/ 	.word	index@($__internal_2_$__cuda_sm20_dblrcp_rn_slowpath_v3)
        /*0020*/ 	.word	0x00000000


	//----- nvinfo : EIATTR_FRAME_SIZE
	.align		4
.L_5:
        /*0024*/ 	.byte	0x04, 0x11
        /*0026*/ 	.short	(.L_7 - .L_6)
	.align		4
.L_6:
        /*0028*/ 	.word	index@(dx_batch_f32)
        /*002c*/ 	.word	0x00000000


	//----- nvinfo : EIATTR_REGCOUNT
	.align		4
.L_7:
        /*0030*/ 	.byte	0x04, 0x2f
        /*0032*/ 	.short	(.L_9 - .L_8)
	.align		4
.L_8:
        /*0034*/ 	.word	index@(dx_many_series_one_param_time_major_f32)
        /*0038*/ 	.word	0x00000026


	//----- nvinfo : EIATTR_FRAME_SIZE
	.align		4
.L_9:
        /*003c*/ 	.byte	0x04, 0x11
        /*003e*/ 	.short	(.L_11 - .L_10)
	.align		4
.L_10:
        /*0040*/ 	.word	index@($__internal_1_$__cuda_sm20_div_rn_f64_full)
        /*0044*/ 	.word	0x00000000


	//----- nvinfo : EIATTR_FRAME_SIZE
	.align		4
.L_11:
        /*0048*/ 	.byte	0x04, 0x11
        /*004a*/ 	.short	(.L_13 - .L_12)
	.align		4
.L_12:
        /*004c*/ 	.word	index@($__internal_0_$__cuda_sm20_dblrcp_rn_slowpath_v3)
        /*0050*/ 	.word	0x00000000


	//----- nvinfo : EIATTR_FRAME_SIZE
	.align		4
.L_13:
        /*0054*/ 	.byte	0x04, 0x11
        /*0056*/ 	.short	(.L_15 - .L_14)
	.align		4
.L_14:
        /*0058*/ 	.word	index@(dx_many_series_one_param_time_major_f32)
        /*005c*/ 	.word	0x00000000


	//----- nvinfo : EIATTR_MIN_STACK_SIZE
	.align		4
.L_15:
        /*0060*/ 	.byte	0x04, 0x12
        /*0062*/ 	.short	(.L_17 - .L_16)
	.align		4
.L_16:
        /*0064*/ 	.word	index@(dx_many_series_one_param_time_major_f32)
        /*0068*/ 	.word	0x00000000


	//----- nvinfo : EIATTR_MIN_STACK_SIZE
	.align		4
.L_17:
        /*006c*/ 	.byte	0x04, 0x12
        /*006e*/ 	.short	(.L_19 - .L_18)
	.align		4
.L_18:
        /*0070*/ 	.word	index@(dx_batch_f32)
        /*0074*/ 	.word	0x00000000
.L_19:


//--------------------- .nv.compat                --------------------------
	.section	.nv.compat,"",@"SHT_CUDA_COMPAT_INFO"
	.align	4
        /*0000*/ 	.byte	0x02, 0x09, 0x00, 0x00, 0x02, 0x02, 0x01, 0x00, 0x02, 0x05, 0x05, 0x00, 0x03, 0x07, 0x01, 0x01
        /*0010*/ 	.byte	0x02, 0x03, 0x00, 0x00, 0x02, 0x06, 0x01, 0x00, 0x04, 0x0b, 0x08, 0x00, 0x01, 0x00, 0x00, 0x00
        /*0020*/ 	.byte	0x00, 0x00, 0x00, 0x00


//--------------------- .nv.info.dx_many_series_one_param_time_major_f32 --------------------------
	.section	.nv.info.dx_many_series_one_param_time_major_f32,"",@"SHT_CUDA_INFO"
	.sectionflags	@""
	.align	4


	//----- nvinfo : EIATTR_CUDA_API_VERSION
	.align		4
        /*0000*/ 	.byte	0x04, 0x37
        /*0002*/ 	.short	(.L_21 - .L_20)
.L_20:
        /*0004*/ 	.word	0x00000082


	//----- nvinfo : EIATTR_KPARAM_INFO
	.align		4
.L_21:
        /*0008*/ 	.byte	0x04, 0x17
        /*000a*/ 	.short	(.L_23 - .L_22)
.L_22:
        /*000c*/ 	.word	0x00000000
        /*0010*/ 	.short	0x0007
        /*0012*/ 	.short	0x0030
        /*0014*/ 	.byte	0x00, 0xf5, 0x21, 0x00


	//----- nvinfo : EIATTR_KPARAM_INFO
	.align		4
.L_23:
        /*0018*/ 	.byte	0x04, 0x17
        /*001a*/ 	.short	(.L_25 - .L_24)
.L_24:
        /*001c*/ 	.word	0x00000000
        /*0020*/ 	.short	0x0006
        /*0022*/ 	.short	0x0028
        /*0024*/ 	.byte	0x00, 0xf5, 0x21, 0x00


	//----- nvinfo : EIATTR_KPARAM_INFO
	.align		4
.L_25:
        /*0028*/ 	.byte	0x04, 0x17
        /*002a*/ 	.short	(.L_27 - .L_26)
.L_26:
        /*002c*/ 	.word	0x00000000
        /*0030*/ 	.short	0x0005
        /*0032*/ 	.short	0x0020
        /*0034*/ 	.byte	0x00, 0xf0, 0x11, 0x00


	//----- nvinfo : EIATTR_KPARAM_INFO
	.align		4
.L_27:
        /*0038*/ 	.byte	0x04, 0x17
        /*003a*/ 	.short	(.L_29 - .L_28)
.L_28:
        /*003c*/ 	.word	0x00000000
        /*0040*/ 	.short	0x0004
        /*0042*/ 	.short	0x001c
        /*0044*/ 	.byte	0x00, 0xf0, 0x11, 0x00


	//----- nvinfo : EIATTR_KPARAM_INFO
	.align		4
.L_29:
        /*0048*/ 	.byte	0x04, 0x17
        /*004a*/ 	.short	(.L_31 - .L_30)
.L_30:
        /*004c*/ 	.word	0x00000000
        /*0050*/ 	.short	0x0003
        /*0052*/ 	.short	0x0018
        /*0054*/ 	.byte	0x00, 0xf0, 0x11, 0x00


	//----- nvinfo : EIATTR_KPARAM_INFO
	.align		4
.L_31:
        /*0058*/ 	.byte	0x04, 0x17
        /*005a*/ 	.short	(.L_33 - .L_32)
.L_32:
        /*005c*/ 	.word	0x00000000
        /*0060*/ 	.short	0x0002
        /*0062*/ 	.short	0x0010
        /*0064*/ 	.byte	0x00, 0xf5, 0x21, 0x00


	//----- nvinfo : EIATTR_KPARAM_INFO
	.align		4
.L_33:
        /*0068*/ 	.byte	0x04, 0x17
        /*006a*/ 	.short	(.L_35 - .L_34)
.L_34:
        /*006c*/ 	.word	0x00000000
        /*0070*/ 	.short	0x0001
        /*0072*/ 	.short	0x0008
        /*0074*/ 	.byte	0x00, 0xf5, 0x21, 0x00


	//----- nvinfo : EIATTR_KPARAM_INFO
	.align		4
.L_35:
        /*0078*/ 	.byte	0x04, 0x17
        /*007a*/ 	.short	(.L_37 - .L_36)
.L_36:
        /*007c*/ 	.word	0x00000000
        /*0080*/ 	.short	0x0000
        /*0082*/ 	.short	0x0000
        /*0084*/ 	.byte	0x00, 0xf5, 0x21, 0x00


	//----- nvinfo : EIATTR_SPARSE_MMA_MASK
	.align		4
.L_37:
        /*0088*/ 	.byte	0x03, 0x50
        /*008a*/ 	.short	0x0000


	//----- nvinfo : EIATTR_MAXREG_COUNT
	.align		4
        /*008c*/ 	.byte	0x03, 0x1b
        /*008e*/ 	.short	0x00ff


	//----- nvinfo : EIATTR_MERCURY_ISA_VERSION
	.align		4
        /*0090*/ 	.byte	0x03, 0x5f
        /*0092*/ 	.short	0x0101


	//----- nvinfo : EIATTR_VRC_CTA_INIT_COUNT
	.align		4
        /*0094*/ 	.byte	0x02, 0x4a
	.zero		1
	.zero		1


	//----- nvinfo : EIATTR_EXIT_INSTR_OFFSETS
	.align		4
        /*0098*/ 	.byte	0x04, 0x1c
        /*009a*/ 	.short	(.L_39 - .L_38)


	//   ....[0]....
.L_38:
        /*009c*/ 	.word	0x00000070


	//   ....[1]....
        /*00a0*/ 	.word	0x000004f0


	//   ....[2]....
        /*00a4*/ 	.word	0x00000560


	//   ....[3]....
        /*00a8*/ 	.word	0x00001840


	//----- nvinfo : EIATTR_CRS_STACK_SIZE
	.align		4
.L_39:
        /*00ac*/ 	.byte	0x04, 0x1e
        /*00ae*/ 	.short	(.L_41 - .L_40)
.L_40:
        /*00b0*/ 	.word	0x00000000


	//----- nvinfo : EIATTR_CBANK_PARAM_SIZE
	.align		4
.L_41:
        /*00b4*/ 	.byte	0x03, 0x19
        /*00b6*/ 	.short	0x0038


	//----- nvinfo : EIATTR_PARAM_CBANK
	.align		4
        /*00b8*/ 	.byte	0x04, 0x0a
        /*00ba*/ 	.short	(.L_43 - .L_42)
	.align		4
.L_42:
        /*00bc*/ 	.word	index@(.nv.constant0.dx_many_series_one_param_time_major_f32)
        /*00c0*/ 	.short	0x0380
        /*00c2*/ 	.short	0x0038


	//----- nvinfo : EIATTR_SW_WAR
	.align		4
.L_43:
        /*00c4*/ 	.byte	0x04, 0x36
        /*00c6*/ 	.short	(.L_45 - .L_44)
.L_44:
        /*00c8*/ 	.word	0x00000008
.L_45:


//--------------------- .nv.info.dx_batch_f32     --------------------------
	.section	.nv.info.dx_batch_f32,"",@"SHT_CUDA_INFO"
	.sectionflags	@""
	.align	4


	//----- nvinfo : EIATTR_CUDA_API_VERSION
	.align		4
        /*0000*/ 	.byte	0x04, 0x37
        /*0002*/ 	.short	(.L_47 - .L_46)
.L_46:
        /*0004*/ 	.word	0x00000082


	//----- nvinfo : EIATTR_KPARAM_INFO
	.align		4
.L_47:
        /*0008*/ 	.byte	0x04, 0x17
        /*000a*/ 	.short	(.L_49 - .L_48)
.L_48:
        /*000c*/ 	.word	0x00000000
        /*0010*/ 	.short	0x0008
        /*0012*/ 	.short	0x0038
        /*0014*/ 	.byte	0x00, 0xf5, 0x21, 0x00


	//----- nvinfo : EIATTR_KPARAM_INFO
	.align		4
.L_49:
        /*0018*/ 	.byte	0x04, 0x17
        /*001a*/ 	.short	(.L_51 - .L_50)
.L_50:
        /*001c*/ 	.word	0x00000000
        /*0020*/ 	.short	0x0007
        /*0022*/ 	.short	0x0030
        /*0024*/ 	.byte	0x00, 0xf0, 0x11, 0x00


	//----- nvinfo : EIATTR_KPARAM_INFO
	.align		4
.L_51:
        /*0028*/ 	.byte	0x04, 0x17
        /*002a*/ 	.short	(.L_53 - .L_52)
.L_52:
        /*002c*/ 	.word	0x00000000
        /*0030*/ 	.short	0x0006
        /*0032*/ 	.short	0x002c
        /*0034*/ 	.byte	0x00, 0xf0, 0x11, 0x00


	//----- nvinfo : EIATTR_KPARAM_INFO
	.align		4
.L_53:
        /*0038*/ 	.byte	0x04, 0x17
        /*003a*/ 	.short	(.L_55 - .L_54)
.L_54:
        /*003c*/ 	.word	0x00000000
        /*0040*/ 	.short	0x0005
        /*0042*/ 	.short	0x0028
        /*0044*/ 	.byte	0x00, 0xf0, 0x11, 0x00


	//----- nvinfo : EIATTR_KPARAM_INFO
	.align		4
.L_55:
        /*0048*/ 	.byte	0x04, 0x17
        /*004a*/ 	.short	(.L_57 - .L_56)
.L_56:
        /*004c*/ 	.word	0x00000000
        /*0050*/ 	.short	0x0004
        /*0052*/ 	.short	0x0020
        /*0054*/ 	.byte	0x00, 0xf5, 0x21, 0x00


	//----- nvinfo : EIATTR_KPARAM_INFO
	.align		4
.L_57:
        /*0058*/ 	.byte	0x04, 0x17
        /*005a*/ 	.short	(.L_59 - .L_58)
.L_58:
        /*005c*/ 	.word	0x00000000
        /*0060*/ 	.short	0x0003
        /*0062*/ 	.short	0x0018
        /*0064*/ 	.byte	0x00, 0xf5, 0x21, 0x00


	//----- nvinfo : EIATTR_KPARAM_INFO
	.align		4
.L_59:
        /*0068*/ 	.byte	0x04, 0x17
        /*006a*/ 	.short	(.L_61 - .L_60)
.L_60:
        /*006c*/ 	.word	0x00000000
        /*0070*/ 	.short	0x0002
        /*0072*/ 	.short	0x0010
        /*0074*/ 	.byte	0x00, 0xf5, 0x21, 0x00


	//----- nvinfo : EIATTR_KPARAM_INFO
	.align		4
.L_61:
        /*0078*/ 	.byte	0x04, 0x17
        /*007a*/ 	.short	(.L_63 - .L_62)
.L_62:
        /*007c*/ 	.word	0x00000000
        /*0080*/ 	.short	0x0001
        /*0082*/ 	.short	0x0008
        /*0084*/ 	.byte	0x00, 0xf5, 0x21, 0x00


	//----- nvinfo : EIATTR_KPARAM_INFO
	.align		4
.L_63:
        /*0088*/ 	.byte	0x04, 0x17
        /*008a*/ 	.short	(.L_65 - .L_64)
.L_64:
        /*008c*/ 	.word	0x00000000
        /*0090*/ 	.short	0x0000
        /*0092*/ 	.short	0x0000
        /*0094*/ 	.byte	0x00, 0xf5, 0x21, 0x00


	//----- nvinfo : EIATTR_SPARSE_MMA_MASK
	.align		4
.L_65:
        /*0098*/ 	.byte	0x03, 0x50
        /*009a*/ 	.short	0x0000


	//----- nvinfo : EIATTR_MAXREG_COUNT
	.align		4
        /*009c*/ 	.byte	0x03, 0x1b
        /*009e*/ 	.short	0x00ff


	//----- nvinfo : EIATTR_MERCURY_ISA_VERSION
	.align		4
        /*00a0*/ 	.byte	0x03, 0x5f
        /*00a2*/ 	.short	0x0101


	//----- nvinfo : EIATTR_VRC_CTA_INIT_COUNT
	.align		4
        /*00a4*/ 	.byte	0x02, 0x4a
	.zero		1
	.zero		1


	//----- nvinfo : EIATTR_EXIT_INSTR_OFFSETS
	.align		4
        /*00a8*/ 	.byte	0x04, 0x1c
        /*00aa*/ 	.short	(.L_67 - .L_66)


	//   ....[0]....
.L_66:
        /*00ac*/ 	.word	0x00000070


	//   ....[1]....
        /*00b0*/ 	.word	0x00000610


	//   ....[2]....
        /*00b4*/ 	.word	0x00000670


	//   ....[3]....
        /*00b8*/ 	.word	0x000017e0


	//----- nvinfo : EIATTR_CRS_STACK_SIZE
	.align		4
.L_67:
        /*00bc*/ 	.byte	0x04, 0x1e
        /*00be*/ 	.short	(.L_69 - .L_68)
.L_68:
        /*00c0*/ 	.word	0x00000000


	//----- nvinfo : EIATTR_CBANK_PARAM_SIZE
	.align		4
.L_69:
        /*00c4*/ 	.byte	0x03, 0x19
        /*00c6*/ 	.short	0x0040


	//----- nvinfo : EIATTR_PARAM_CBANK
	.align		4
        /*00c8*/ 	.byte	0x04, 0x0a
        /*00ca*/ 	.short	(.L_71 - .L_70)
	.align		4
.L_70:
        /*00cc*/ 	.word	index@(.nv.constant0.dx_batch_f32)
        /*00d0*/ 	.short	0x0380
        /*00d2*/ 	.short	0x0040


	//----- nvinfo : EIATTR_SW_WAR
	.align		4
.L_71:
        /*00d4*/ 	.byte	0x04, 0x36
        /*00d6*/ 	.short	(.L_73 - .L_72)
.L_72:
        /*00d8*/ 	.word	0x00000008
.L_73:


//--------------------- .nv.callgraph             --------------------------
	.section	.nv.callgraph,"",@"SHT_CUDA_CALLGRAPH"
	.align	4
	.sectionentsize	8
	.align		4
        /*0000*/ 	.word	0x00000000
	.align		4
        /*0004*/ 	.word	0xffffffff
	.align		4
        /*0008*/ 	.word	0x00000000
	.align		4
        /*000c*/ 	.word	0xfffffffe
	.align		4
        /*0010*/ 	.word	0x00000000
	.align		4
        /*0014*/ 	.word	0xfffffffd
	.align		4
        /*0018*/ 	.word	0x00000000
	.align		4
        /*001c*/ 	.word	0xfffffffc


//--------------------- .text.dx_many_series_one_param_time_major_f32 --------------------------
	.section	.text.dx_many_series_one_param_time_major_f32,"ax",@progbits
	.align	128
        .global         dx_many_series_one_param_time_major_f32
        .type           dx_many_series_one_param_time_major_f32,@function
        .size           dx_many_series_one_param_time_major_f32,(.L_x_80 - dx_many_series_one_param_time_major_f32)
        .other          dx_many_series_one_param_time_major_f32,@"STO_CUDA_ENTRY STV_DEFAULT"
dx_many_series_one_param_time_major_f32:
.text.dx_many_series_one_param_time_major_f32:
[----:B------:R-:W-:Y:S01]  /*0000*/  LDC R1, c[0x0][0x37c] ;  /* 0x0000df00ff017b82 */ /* 0x000fe20000000800 */
[----:B------:R-:W0:Y:S07]  /*0010*/  S2R R5, SR_TID.X ;  /* 0x0000000000057919 */ /* 0x000e2e0000002100 */
[----:B------:R-:W0:Y:S08]  /*0020*/  S2UR UR4, SR_CTAID.X ;  /* 0x00000000000479c3 */ /* 0x000e300000002500 */
[----:B------:R-:W0:Y:S08]  /*0030*/  LDC R4, c[0x0][0x360] ;  /* 0x0000d800ff047b82 */ /* 0x000e300000000800 */
[----:B------:R-:W1:Y:S01]  /*0040*/  LDC R3, c[0x0][0x398] ;  /* 0x0000e600ff037b82 */ /* 0x000e620000000800 */
[----:B0-----:R-:W-:-:S05]  /*0050*/  IMAD R4, R4, UR4, R5 ;  /* 0x0000000404047c24 */ /* 0x001fca000f8e0205 */
[----:B-1----:R-:W-:-:S13]  /*0060*/  ISETP.GE.AND P0, PT, R4, R3, PT ;  /* 0x000000030400720c */ /* 0x002fda0003f06270 */
[----:B------:R-:W-:Y:S05]  /*0070*/  @P0 EXIT ;  /* 0x000000000000094d */ /* 0x000fea0003800000 */
[----:B------:R-:W0:Y:S01]  /*0080*/  LDC R0, c[0x0][0x39c] ;  /* 0x0000e700ff007b82 */ /* 0x000e220000000800 */
[----:B------:R-:W1:Y:S01]  /*0090*/  LDCU.64 UR6, c[0x0][0x358] ;  /* 0x00006b00ff0677ac */ /* 0x000e620008000a00 */
[----:B0-----:R-:W-:-:S13]  /*00a0*/  ISETP.GE.AND P0, PT, R0, 0x1, PT ;  /* 0x000000010000780c */ /* 0x001fda0003f06270 */
[----:B-1----:R-:W-:Y:S05]  /*00b0*/  @!P0 BRA `(.L_x_0) ;  /* 0x0000000400048947 */ /* 0x002fea0003800000 */
[C---:B------:R-:W-:Y:S01]  /*00c0*/  ISETP.GE.U32.AND P0, PT, R0.reuse, 0x8, PT ;  /* 0x000000080000780c */ /* 0x040fe20003f06070 */
[----:B------:R-:W-:Y:S01]  /*00d0*/  IMAD.MOV.U32 R2, RZ, RZ, RZ ;  /* 0x000000ffff027224 */ /* 0x000fe200078e00ff */
[----:B------:R-:W-:-:S04]  /*00e0*/  LOP3.LUT R26, R0, 0x7, RZ, 0xc0, !PT ;  /* 0x00000007001a7812 */ /* 0x000fc800078ec0ff */
[----:B------:R-:W-:-:S07]  /*00f0*/  ISETP.NE.AND P1, PT, R26, RZ, PT ;  /* 0x000000ff1a00720c */ /* 0x000fce0003f25270 */
[----:B------:R-:W-:Y:S06]  /*0100*/  @!P0 BRA `(.L_x_1) ;  /* 0x0000000000648947 */ /* 0x000fec0003800000 */
[----:B------:R-:W0:Y:S01]  /*0110*/  LDC.64 R22, c[0x0][0x3b0] ;  /* 0x0000ec00ff167b82 */ /* 0x000e220000000a00 */
[----:B------:R-:W-:Y:S01]  /*0120*/  LOP3.LUT R2, R0, 0x7ffffff8, RZ, 0xc0, !PT ;  /* 0x7ffffff800027812 */ /* 0x000fe200078ec0ff */
[----:B------:R-:W-:-:S04]  /*0130*/  IMAD.MOV.U32 R24, RZ, RZ, R4 ;  /* 0x000000ffff187224 */ /* 0x000fc800078e0004 */
[----:B------:R-:W-:-:S07]  /*0140*/  IMAD.MOV R5, RZ, RZ, -R2 ;  /* 0x000000ffff057224 */ /* 0x000fce00078e0a02 */
.L_x_2:
[----:B01----:R-:W-:-:S04]  /*0150*/  IMAD.WIDE R6, R24, 0x4, R22 ;  /* 0x0000000418067825 */ /* 0x003fc800078e0216 */
[----:B------:R-:W-:Y:S02]  /*0160*/  IMAD.MOV.U32 R25, RZ, RZ, 0x7fc00000 ;  /* 0x7fc00000ff197424 */ /* 0x000fe400078e00ff */
[----:B------:R-:W-:-:S03]  /*0170*/  IMAD.WIDE R8, R3, 0x4, R6 ;  /* 0x0000000403087825 */ /* 0x000fc600078e0206 */
[----:B------:R1:W-:Y:S01]  /*0180*/  STG.E desc[UR6][R6.64], R25 ;  /* 0x0000001906007986 */ /* 0x0003e2000c101906 */
[----:B------:R-:W-:Y:S02]  /*0190*/  VIADD R5, R5, 0x8 ;  /* 0x0000000805057836 */ /* 0x000fe40000000000 */
[----:B------:R-:W-:Y:S01]  /*01a0*/  IMAD.WIDE R10, R3, 0x4, R8 ;  /* 0x00000004030a7825 */ /* 0x000fe200078e0208 */
[----:B------:R1:W-:Y:S02]  /*01b0*/  STG.E desc[UR6][R8.64], R25 ;  /* 0x0000001908007986 */ /* 0x0003e4000c101906 */
[----:B------:R-:W-:Y:S01]  /*01c0*/  ISETP.NE.AND P0, PT, R5, RZ, PT ;  /* 0x000000ff0500720c */ /* 0x000fe20003f05270 */
[C---:B------:R-:W-:Y:S01]  /*01d0*/  IMAD R24, R3.reuse, 0x8, R24 ;  /* 0x0000000803187824 */ /* 0x040fe200078e0218 */
[----:B------:R1:W-:Y:S01]  /*01e0*/  STG.E desc[UR6][R10.64], R25 ;  /* 0x000000190a007986 */ /* 0x0003e2000c101906 */
[----:B------:R-:W-:-:S05]  /*01f0*/  IMAD.WIDE R12, R3, 0x4, R10 ;  /* 0x00000004030c7825 */ /* 0x000fca00078e020a */
        /* <DEDUP_REMOVED lines=9> */
[----:B------:R-:W-:Y:S05]  /*0290*/  @P0 BRA `(.L_x_2) ;  /* 0xfffffffc00ac0947 */ /* 0x000fea000383ffff */
.L_x_1:
[----:B------:R-:W-:Y:S05]  /*02a0*/  @!P1 BRA `(.L_x_0) ;  /* 0x0000000000889947 */ /* 0x000fea0003800000 */
[----:B------:R-:W-:Y:S02]  /*02b0*/  ISETP.GE.U32.AND P0, PT, R26, 0x4, PT ;  /* 0x000000041a00780c */ /* 0x000fe40003f06070 */
[----:B-1----:R-:W-:-:S04]  /*02c0*/  LOP3.LUT R14, R0, 0x3, RZ, 0xc0, !PT ;  /* 0x00000003000e7812 */ /* 0x002fc800078ec0ff */
[----:B------:R-:W-:-:S07]  /*02d0*/  ISETP.NE.AND P1, PT, R14, RZ, PT ;  /* 0x000000ff0e00720c */ /* 0x000fce0003f25270 */
[----:B------:R-:W-:Y:S06]  /*02e0*/  @!P0 BRA `(.L_x_3) ;  /* 0x0000000000308947 */ /* 0x000fec0003800000 */
[----:B------:R-:W0:Y:S01]  /*02f0*/  LDC.64 R6, c[0x0][0x3b0] ;  /* 0x0000ec00ff067b82 */ /* 0x000e220000000a00 */
[C---:B------:R-:W-:Y:S02]  /*0300*/  IMAD R5, R2.reuse, R3, R4 ;  /* 0x0000000302057224 */ /* 0x040fe400078e0204 */
[----:B------:R-:W-:Y:S02]  /*0310*/  VIADD R2, R2, 0x4 ;  /* 0x0000000402027836 */ /* 0x000fe40000000000 */
[----:B0-----:R-:W-:Y:S01]  /*0320*/  IMAD.WIDE R6, R5, 0x4, R6 ;  /* 0x0000000405067825 */ /* 0x001fe200078e0206 */
[----:B------:R-:W-:-:S03]  /*0330*/  MOV R5, 0x7fc00000 ;  /* 0x7fc0000000057802 */ /* 0x000fc60000000f00 */
[C---:B------:R-:W-:Y:S02]  /*0340*/  IMAD.WIDE R8, R3.reuse, 0x4, R6 ;  /* 0x0000000403087825 */ /* 0x040fe400078e0206 */
[----:B------:R0:W-:Y:S04]  /*0350*/  STG.E desc[UR6][R6.64], R5 ;  /* 0x0000000506007986 */ /* 0x0001e8000c101906 */
[----:B------:R0:W-:Y:S01]  /*0360*/  STG.E desc[UR6][R8.64], R5 ;  /* 0x0000000508007986 */ /* 0x0001e2000c101906 */
[----:B------:R-:W-:-:S05]  /*0370*/  IMAD.WIDE R10, R3, 0x4, R8 ;  /* 0x00000004030a7825 */ /* 0x000fca00078e0208 */
[----:B------:R0:W-:Y:S01]  /*0380*/  STG.E desc[UR6][R10.64], R5 ;  /* 0x000000050a007986 */ /* 0x0001e2000c101906 */
[----:B------:R-:W-:-:S05]  /*0390*/  IMAD.WIDE R12, R3, 0x4, R10 ;  /* 0x00000004030c7825 */ /* 0x000fca00078e020a */
[----:B------:R0:W-:Y:S02]  /*03a0*/  STG.E desc[UR6][R12.64], R5 ;  /* 0x000000050c007986 */ /* 0x0001e4000c101906 */
.L_x_3:
[----:B------:R-:W-:Y:S05]  /*03b0*/  @!P1 BRA `(.L_x_0) ;  /* 0x0000000000449947 */ /* 0x000fea0003800000 */
[----:B0-----:R-:W-:Y:S02]  /*03c0*/  LOP3.LUT R5, R0, 0x1, RZ, 0xc0, !PT ;  /* 0x0000000100057812 */ /* 0x001fe400078ec0ff */
[----:B------:R-:W-:Y:S02]  /*03d0*/  ISETP.NE.AND P0, PT, R14, 0x1, PT ;  /* 0x000000010e00780c */ /* 0x000fe40003f05270 */
[----:B------:R-:W-:-:S13]  /*03e0*/  ISETP.NE.U32.AND P1, PT, R5, 0x1, PT ;  /* 0x000000010500780c */ /* 0x000fda0003f25070 */
[----:B------:R-:W0:Y:S01]  /*03f0*/  @!P1 LDC.64 R10, c[0x0][0x3b0] ;  /* 0x0000ec00ff0a9b82 */ /* 0x000e220000000a00 */
[----:B------:R-:W-:Y:S05]  /*0400*/  @!P0 BRA `(.L_x_4) ;  /* 0x0000000000208947 */ /* 0x000fea0003800000 */
[----:B------:R-:W1:Y:S01]  /*0410*/  LDC.64 R6, c[0x0][0x3b0] ;  /* 0x0000ec00ff067b82 */ /* 0x000e620000000a00 */
[C---:B------:R-:W-:Y:S02]  /*0420*/  IMAD R5, R2.reuse, R3, R4 ;  /* 0x0000000302057224 */ /* 0x040fe400078e0204 */
[----:B------:R-:W-:Y:S02]  /*0430*/  VIADD R2, R2, 0x2 ;  /* 0x0000000202027836 */ /* 0x000fe40000000000 */
[----:B-1----:R-:W-:-:S04]  /*0440*/  IMAD.WIDE R6, R5, 0x4, R6 ;  /* 0x0000000405067825 */ /* 0x002fc800078e0206 */
[----:B------:R-:W-:Y:S02]  /*0450*/  IMAD.MOV.U32 R5, RZ, RZ, 0x7fc00000 ;  /* 0x7fc00000ff057424 */ /* 0x000fe400078e00ff */
[----:B------:R-:W-:-:S03]  /*0460*/  IMAD.WIDE R8, R3, 0x4, R6 ;  /* 0x0000000403087825 */ /* 0x000fc600078e0206 */
[----:B------:R1:W-:Y:S04]  /*0470*/  STG.E desc[UR6][R6.64], R5 ;  /* 0x0000000506007986 */ /* 0x0003e8000c101906 */
[----:B------:R1:W-:Y:S02]  /*0480*/  STG.E desc[UR6][R8.64], R5 ;  /* 0x0000000508007986 */ /* 0x0003e4000c101906 */
.L_x_4:
[----:B-1----:R-:W-:Y:S02]  /*0490*/  @!P1 IMAD R7, R2, R3, R4 ;  /* 0x0000000302079224 */ /* 0x002fe400078e0204 */
[----:B------:R-:W-:Y:S02]  /*04a0*/  @!P1 IMAD.MOV.U32 R5, RZ, RZ, 0x7fc00000 ;  /* 0x7fc00000ff059424 */ /* 0x000fe400078e00ff */
[----:B0-----:R-:W-:-:S05]  /*04b0*/  @!P1 IMAD.WIDE R6, R7, 0x4, R10 ;  /* 0x0000000407069825 */ /* 0x001fca00078e020a */
[----:B------:R2:W-:Y:S02]  /*04c0*/  @!P1 STG.E desc[UR6][R6.64], R5 ;  /* 0x0000000506009986 */ /* 0x0005e4000c101906 */
.L_x_0:
[----:B012---:R-:W0:Y:S02]  /*04d0*/  LDC R6, c[0x0][0x3a0] ;  /* 0x0000e800ff067b82 */ /* 0x007e240000000800 */
[----:B0-----:R-:W-:-:S13]  /*04e0*/  ISETP.GE.AND P0, PT, R6, 0x1, PT ;  /* 0x000000010600780c */ /* 0x001fda0003f06270 */
[----:B------:R-:W-:Y:S05]  /*04f0*/  @!P0 EXIT ;  /* 0x000000000000894d */ /* 0x000fea0003800000 */
[----:B------:R-:W0:Y:S02]  /*0500*/  LDC.64 R8, c[0x0][0x3a8] ;  /* 0x0000ea00ff087b82 */ /* 0x000e240000000a00 */
[----:B0-----:R-:W-:-:S05]  /*0510*/  IMAD.WIDE R8, R4, 0x4, R8 ;  /* 0x0000000404087825 */ /* 0x001fca00078e0208 */
[----:B------:R-:W2:Y:S02]  /*0520*/  LDG.E.CONSTANT R5, desc[UR6][R8.64] ;  /* 0x0000000608057981 */ /* 0x000ea4000c1e9900 */
[----:B--2---:R-:W-:-:S05]  /*0530*/  VIADD R7, R5, 0x1 ;  /* 0x0000000105077836 */ /* 0x004fca0000000000 */
[----:B------:R-:W-:-:S04]  /*0540*/  ISETP.GE.AND P0, PT, R7, R0, PT ;  /* 0x000000000700720c */ /* 0x000fc80003f06270 */
[----:B------:R-:W-:-:S13]  /*0550*/  ISETP.LT.OR P0, PT, R5, RZ, P0 ;  /* 0x000000ff0500720c */ /* 0x000fda0000701670 */
[----:B------:R-:W-:Y:S05]  /*0560*/  @P0 EXIT ;  /* 0x000000000000094d */ /* 0x000fea0003800000 */
[----:B------:R-:W0:Y:S01]  /*0570*/  LDC.64 R12, c[0x0][0x388] ;  /* 0x0000e200ff0c7b82 */ /* 0x000e220000000a00 */
[----:B------:R-:W-:-:S07]  /*0580*/  IMAD R2, R5, R3, R4 ;  /* 0x0000000305027224 */ /* 0x000fce00078e0204 */
[----:B------:R-:W1:Y:S08]  /*0590*/  LDC.64 R10, c[0x0][0x380] ;  /* 0x0000e000ff0a7b82 */ /* 0x000e700000000a00 */
[----:B------:R-:W2:Y:S01]  /*05a0*/  LDC.64 R14, c[0x0][0x390] ;  /* 0x0000e400ff0e7b82 */ /* 0x000ea20000000a00 */
[----:B0-----:R-:W-:-:S06]  /*05b0*/  IMAD.WIDE R12, R2, 0x4, R12 ;  /* 0x00000004020c7825 */ /* 0x001fcc00078e020c */
[----:B------:R-:W3:Y:S01]  /*05c0*/  LDG.E.CONSTANT R12, desc[UR6][R12.64] ;  /* 0x000000060c0c7981 */ /* 0x000ee2000c1e9900 */
[----:B-1----:R-:W-:-:S05]  /*05d0*/  IMAD.WIDE R10, R2, 0x4, R10 ;  /* 0x00000004020a7825 */ /* 0x002fca00078e020a */
[----:B------:R0:W4:Y:S01]  /*05e0*/  LDG.E.CONSTANT R26, desc[UR6][R10.64] ;  /* 0x000000060a1a7981 */ /* 0x000122000c1e9900 */
[----:B------:R-:W1:Y:S08]  /*05f0*/  I2F.F64.U32 R8, R6 ;  /* 0x0000000600087312 */ /* 0x000e700000201800 */
[----:B-1----:R-:W1:Y:S01]  /*0600*/  MUFU.RCP64H R17, R9 ;  /* 0x0000000900117308 */ /* 0x002e620000001800 */
[----:B------:R-:W-:-:S06]  /*0610*/  VIADD R16, R9, 0x300402 ;  /* 0x0030040209107836 */ /* 0x000fcc0000000000 */
[----:B-1----:R-:W-:-:S08]  /*0620*/  DFMA R18, -R8, R16, 1 ;  /* 0x3ff000000812742b */ /* 0x002fd00000000110 */
[----:B------:R-:W-:Y:S01]  /*0630*/  DFMA R18, R18, R18, R18 ;  /* 0x000000121212722b */ /* 0x000fe20000000012 */
[----:B------:R-:W-:-:S07]  /*0640*/  FSETP.GEU.AND P0, PT, |R16|, 5.8789094863358348022e-39, PT ;  /* 0x004004021000780b */ /* 0x000fce0003f0e200 */
[----:B------:R-:W-:Y:S01]  /*0650*/  DFMA R18, R16, R18, R16 ;  /* 0x000000121012722b */ /* 0x000fe20000000010 */
[----:B--2---:R-:W-:-:S05]  /*0660*/  IMAD.WIDE R14, R2, 0x4, R14 ;  /* 0x00000004020e7825 */ /* 0x004fca00078e020e */
[----:B------:R1:W5:Y:S02]  /*0670*/  LDG.E.CONSTANT R3, desc[UR6][R14.64] ;  /* 0x000000060e037981 */ /* 0x000364000c1e9900 */
[----:B0-----:R-:W-:-:S08]  /*0680*/  DFMA R10, -R8, R18, 1 ;  /* 0x3ff00000080a742b */ /* 0x001fd00000000112 */
[----:B-1----:R-:W-:Y:S01]  /*0690*/  DFMA R14, R18, R10, R18 ;  /* 0x0000000a120e722b */ /* 0x002fe20000000012 */
[----:B---3--:R0:W1:Y:S08]  /*06a0*/  F2F.F64.F32 R24, R12 ;  /* 0x0000000c00187310 */ /* 0x0080700000201800 */
[----:B----4-:R-:W2:Y:S01]  /*06b0*/  F2F.F64.F32 R26, R26 ;  /* 0x0000001a001a7310 */ /* 0x010ea20000201800 */
[----:B0-----:R-:W-:Y:S05]  /*06c0*/  @P0 BRA `(.L_x_5) ;  /* 0x0000000000100947 */ /* 0x001fea0003800000 */
[----:B------:R-:W-:-:S04]  /*06d0*/  LOP3.LUT R0, R9, 0x7fffffff, RZ, 0xc0, !PT ;  /* 0x7fffffff09007812 */ /* 0x000fc800078ec0ff */
[----:B------:R-:W-:Y:S02]  /*06e0*/  IADD3 R12, PT, PT, R0, -0x100000, RZ ;  /* 0xfff00000000c7810 */ /* 0x000fe40007ffe0ff */
[----:B------:R-:W-:-:S07]  /*06f0*/  MOV R0, 0x710 ;  /* 0x0000071000007802 */ /* 0x000fce0000000f00 */
[----:B-12--5:R-:W-:Y:S05]  /*0700*/  CALL.REL.NOINC `($__internal_0_$__cuda_sm20_dblrcp_rn_slowpath_v3) ;  /* 0x0000001000507944 */ /* 0x026fea0003c00000 */
.L_x_5:
[----:B------:R-:W0:Y:S01]  /*0710*/  LDCU.64 UR8, c[0x0][0x398] ;  /* 0x00007300ff0877ac */ /* 0x000e220008000a00 */
[----:B------:R-:W-:Y:S01]  /*0720*/  IMAD.MOV.U32 R34, RZ, RZ, RZ ;  /* 0x000000ffff227224 */ /* 0x000fe200078e00ff */
[----:B------:R-:W-:Y:S02]  /*0730*/  CS2R R12, SRZ ;  /* 0x00000000000c7805 */ /* 0x000fe4000001ff00 */
[----:B------:R-:W-:Y:S01]  /*0740*/  CS2R R10, SRZ ;  /* 0x00000000000a7805 */ /* 0x000fe2000001ff00 */
[----:B------:R-:W3:Y:S01]  /*0750*/  LDCU UR4, c[0x0][0x3a0] ;  /* 0x00007400ff0477ac */ /* 0x000ee20008000800 */
[----:B------:R-:W-:Y:S01]  /*0760*/  CS2R R8, SRZ ;  /* 0x0000000000087805 */ /* 0x000fe2000001ff00 */
[----:B------:R-:W4:Y:S01]  /*0770*/  LDCU UR5, c[0x0][0x398] ;  /* 0x00007300ff0577ac */ /* 0x000f220008000800 */
[----:B0-----:R-:W-:Y:S02]  /*0780*/  IMAD R4, R7, UR8, R4 ;  /* 0x0000000807047c24 */ /* 0x001fe4000f8e0204 */
[----:B------:R-:W-:Y:S01]  /*0790*/  VIADD R5, R5, -UR9 ;  /* 0x8000000905057c36 */ /* 0x000fe20008000000 */
[----:B---3--:R-:W-:-:S12]  /*07a0*/  UIADD3 UR4, UPT, UPT, UR4, -0x1, URZ ;  /* 0xffffffff04047890 */ /* 0x008fd8000fffe0ff */
.L_x_28:
[----:B012---:R-:W0:Y:S08]  /*07b0*/  LDC.64 R18, c[0x0][0x388] ;  /* 0x0000e200ff127b82 */ /* 0x007e300000000a00 */
[----:B---3--:R-:W3:Y:S08]  /*07c0*/  LDC.64 R16, c[0x0][0x380] ;  /* 0x0000e000ff107b82 */ /* 0x008ef00000000a00 */
[----:B------:R-:W1:Y:S01]  /*07d0*/  LDC.64 R20, c[0x0][0x390] ;  /* 0x0000e400ff147b82 */ /* 0x000e620000000a00 */
[----:B0-----:R-:W-:-:S05]  /*07e0*/  IMAD.WIDE R18, R4, 0x4, R18 ;  /* 0x0000000404127825 */ /* 0x001fca00078e0212 */
[----:B----4-:R-:W2:Y:S01]  /*07f0*/  LDG.E.CONSTANT R6, desc[UR6][R18.64] ;  /* 0x0000000612067981 */ /* 0x010ea2000c1e9900 */
[----:B---3--:R-:W-:-:S05]  /*0800*/  IMAD.WIDE R16, R4, 0x4, R16 ;  /* 0x0000000404107825 */ /* 0x008fca00078e0210 */
[----:B------:R-:W3:Y:S01]  /*0810*/  LDG.E.CONSTANT R7, desc[UR6][R16.64] ;  /* 0x0000000610077981 */ /* 0x000ee2000c1e9900 */
[----:B-1----:R-:W-:-:S04]  /*0820*/  IMAD.WIDE R20, R4, 0x4, R20 ;  /* 0x0000000404147825 */ /* 0x002fc800078e0214 */
[----:B-----5:R-:W-:Y:S02]  /*0830*/  IMAD.MOV.U32 R0, RZ, RZ, R3 ;  /* 0x000000ffff007224 */ /* 0x020fe400078e0003 */
[----:B------:R-:W4:Y:S01]  /*0840*/  LDG.E.CONSTANT R3, desc[UR6][R20.64] ;  /* 0x0000000614037981 */ /* 0x000f22000c1e9900 */
[----:B--2---:R-:W-:-:S04]  /*0850*/  FSETP.NAN.AND P0, PT, R6, R6, PT ;  /* 0x000000060600720b */ /* 0x004fc80003f08000 */
[----:B---3--:R-:W-:-:S04]  /*0860*/  FSETP.NUM.AND P0, PT, R7, R7, !P0 ;  /* 0x000000070700720b */ /* 0x008fc80004707000 */
[----:B----4-:R-:W-:-:S13]  /*0870*/  FSETP.NUM.AND P0, PT, R3, R3, P0 ;  /* 0x000000030300720b */ /* 0x010fda0000707000 */
[----:B------:R-:W0:Y:S08]  /*0880*/  @!P0 LDC.64 R22, c[0x0][0x3b0] ;  /* 0x0000ec00ff168b82 */ /* 0x000e300000000a00 */
[----:B------:R-:W1:Y:S01]  /*0890*/  @!P0 LDC R19, c[0x0][0x398] ;  /* 0x0000e600ff138b82 */ /* 0x000e620000000800 */
[----:B0-----:R-:W-:-:S05]  /*08a0*/  @!P0 IMAD.WIDE R22, R2, 0x4, R22 ;  /* 0x0000000402168825 */ /* 0x001fca00078e0216 */
[----:B------:R-:W2:Y:S01]  /*08b0*/  @!P0 LDG.E R29, desc[UR6][R22.64] ;  /* 0x00000006161d8981 */ /* 0x000ea2000c1e1900 */
[----:B-1----:R-:W-:Y:S01]  /*08c0*/  @!P0 IMAD.WIDE R18, R19, 0x4, R22 ;  /* 0x0000000413128825 */ /* 0x002fe200078e0216 */
[----:B------:R-:W-:Y:S03]  /*08d0*/  BSSY.RECONVERGENT B0, `(.L_x_6) ;  /* 0x00000f1000007945 */ /* 0x000fe60003800200 */
[----:B------:R-:W-:-:S05]  /*08e0*/  VIADD R5, R5, 0x1 ;  /* 0x0000000105057836 */ /* 0x000fca0000000000 */
[----:B------:R-:W-:Y:S01]  /*08f0*/  ISETP.NE.AND P1, PT, R5, -0x1, PT ;  /* 0xffffffff0500780c */ /* 0x000fe20003f25270 */
[----:B--2---:R0:W-:Y:S01]  /*0900*/  @!P0 STG.E desc[UR6][R18.64], R29 ;  /* 0x0000001d12008986 */ /* 0x0041e2000c101906 */
[----:B------:R-:W-:Y:S11]  /*0910*/  @!P0 BRA `(.L_x_7) ;  /* 0x0000000c00b08947 */ /* 0x000ff60003800000 */
[----:B------:R-:W-:-:S06]  /*0920*/  DSETP.NAN.AND P0, PT, R24, R24, PT ;  /* 0x000000181800722a */ /* 0x000fcc0003f08000 */
[----:B------:R-:W-:-:S06]  /*0930*/  DSETP.NAN.OR P0, PT, R26, R26, P0 ;  /* 0x0000001a1a00722a */ /* 0x000fcc0000708400 */
[----:B------:R-:W-:-:S13]  /*0940*/  FSETP.NAN.OR P0, PT, R0, R0, P0 ;  /* 0x000000000000720b */ /* 0x000fda0000708400 */
[----:B------:R-:W-:Y:S05]  /*0950*/  @P0 BRA `(.L_x_7) ;  /* 0x0000000c00a00947 */ /* 0x000fea0003800000 */
[----:B0-----:R-:W0:Y:S08]  /*0960*/  F2F.F64.F32 R28, R7 ;  /* 0x00000007001c7310 */ /* 0x001e300000201800 */
[----:B------:R-:W1:Y:S01]  /*0970*/  F2F.F64.F32 R22, R6 ;  /* 0x0000000600167310 */ /* 0x000e620000201800 */
[----:B0-----:R-:W-:-:S07]  /*0980*/  DADD R26, R28, -R26 ;  /* 0x000000001c1a7229 */ /* 0x001fce000000081a */
[----:B------:R-:W0:Y:S01]  /*0990*/  F2F.F64.F32 R20, R0 ;  /* 0x0000000000147310 */ /* 0x000e220000201800 */
[----:B-1----:R-:W-:Y:S02]  /*09a0*/  DADD R16, R28, -R22 ;  /* 0x000000001c107229 */ /* 0x002fe40000000816 */
[----:B------:R-:W-:Y:S02]  /*09b0*/  DADD R24, -R22, R24 ;  /* 0x0000000016187229 */ /* 0x000fe40000000118 */
[----:B------:R-:W-:Y:S02]  /*09c0*/  DSETP.GT.AND P4, PT, R26, RZ, PT ;  /* 0x000000ff1a00722a */ /* 0x000fe40003f84000 */
[C---:B0-----:R-:W-:Y:S02]  /*09d0*/  DADD R18, -R20.reuse, R28 ;  /* 0x0000000014127229 */ /* 0x041fe4000000011c */
[----:B------:R-:W-:Y:S02]  /*09e0*/  DADD R20, -R20, R22 ;  /* 0x0000000014147229 */ /* 0x000fe40000000116 */
[----:B------:R-:W-:Y:S01]  /*09f0*/  IMAD.MOV.U32 R22, RZ, RZ, R17 ;  /* 0x000000ffff167224 */ /* 0x000fe200078e0011 */
[----:B------:R-:W-:-:S03]  /*0a00*/  DSETP.GT.AND P5, PT, R26, R24, PT ;  /* 0x000000181a00722a */ /* 0x000fc60003fa4000 */
[----:B------:R-:W-:Y:S02]  /*0a10*/  DSETP.MAX.AND P0, P2, R16, |R18|, PT ;  /* 0x400000121000722a */ /* 0x000fe40003a0f000 */
[----:B------:R-:W-:Y:S02]  /*0a20*/  MOV R23, R19 ;  /* 0x0000001300177202 */ /* 0x000fe40000000f00 */
[----:B------:R-:W-:Y:S02]  /*0a30*/  FSEL R0, R26, RZ, P5 ;  /* 0x000000ff1a007208 */ /* 0x000fe40002800000 */
[----:B------:R-:W-:Y:S02]  /*0a40*/  FSEL R29, R22, |R23|, P0 ;  /* 0x40000017161d7208 */ /* 0x000fe40000000000 */
[----:B------:R-:W-:Y:S01]  /*0a50*/  SEL R16, R16, R18, P0 ;  /* 0x0000001210107207 */ /* 0x000fe20000000000 */
[C---:B------:R-:W-:Y:S01]  /*0a60*/  DSETP.GT.AND P0, PT, R24.reuse, R26, PT ;  /* 0x0000001a1800722a */ /* 0x040fe20003f04000 */
[----:B------:R-:W-:Y:S01]  /*0a70*/  IMAD.MOV.U32 R18, RZ, RZ, R20 ;  /* 0x000000ffff127224 */ /* 0x000fe200078e0014 */
[----:B------:R-:W-:Y:S01]  /*0a80*/  FSEL R26, R27, RZ, P5 ;  /* 0x000000ff1b1a7208 */ /* 0x000fe20002800000 */
[----:B------:R-:W-:Y:S01]  /*0a90*/  DSETP.GT.AND P5, PT, R24, RZ, PT ;  /* 0x000000ff1800722a */ /* 0x000fe20003fa4000 */
[----:B------:R-:W-:Y:S01]  /*0aa0*/  IMAD.MOV.U32 R19, RZ, RZ, R16 ;  /* 0x000000ffff137224 */ /* 0x000fe200078e0010 */
[----:B------:R-:W-:-:S05]  /*0ab0*/  @P2 LOP3.LUT R29, R23, 0x80000, RZ, 0xfc, !PT ;  /* 0x00080000171d2812 */ /* 0x000fca00078efcff */
[----:B------:R-:W-:-:S04]  /*0ac0*/  IMAD.MOV.U32 R17, RZ, RZ, R29 ;  /* 0x000000ffff117224 */ /* 0x000fc800078e001d */
[----:B------:R-:W-:Y:S02]  /*0ad0*/  IMAD.MOV.U32 R22, RZ, RZ, R17 ;  /* 0x000000ffff167224 */ /* 0x000fe400078e0011 */
[----:B------:R-:W-:Y:S01]  /*0ae0*/  DSETP.MAX.AND P2, P3, |R20|, R16, PT ;  /* 0x000000101400722a */ /* 0x000fe20003b4f200 */
[----:B------:R-:W-:Y:S02]  /*0af0*/  FSEL R20, R24, RZ, P0 ;  /* 0x000000ff18147208 */ /* 0x000fe40000000000 */
[----:B------:R-:W-:Y:S02]  /*0b00*/  FSEL R24, R25, RZ, P0 ;  /* 0x000000ff19187208 */ /* 0x000fe40000000000 */
[----:B------:R-:W-:Y:S02]  /*0b10*/  ISETP.GE.AND P0, PT, R34, UR4, PT ;  /* 0x0000000422007c0c */ /* 0x000fe4000bf06270 */
[----:B------:R-:W-:Y:S02]  /*0b20*/  SEL R18, R18, R19, P2 ;  /* 0x0000001312127207 */ /* 0x000fe40001000000 */
[----:B------:R-:W-:-:S02]  /*0b30*/  FSEL R19, |R21|, R22, P2 ;  /* 0x0000001615137208 */ /* 0x000fc40001000200 */
[----:B------:R-:W-:Y:S02]  /*0b40*/  FSEL R16, R0, RZ, P4 ;  /* 0x000000ff00107208 */ /* 0x000fe40002000000 */
[----:B------:R-:W-:Y:S02]  /*0b50*/  FSEL R17, R26, RZ, P4 ;  /* 0x000000ff1a117208 */ /* 0x000fe40002000000 */
[----:B------:R-:W-:Y:S02]  /*0b60*/  FSEL R20, R20, RZ, P5 ;  /* 0x000000ff14147208 */ /* 0x000fe40002800000 */
[----:B------:R-:W-:Y:S02]  /*0b70*/  FSEL R21, R24, RZ, P5 ;  /* 0x000000ff18157208 */ /* 0x000fe40002800000 */
[----:B------:R-:W-:Y:S01]  /*0b80*/  @P3 LOP3.LUT R19, R22, 0x80000, RZ, 0xfc, !PT ;  /* 0x0008000016133812 */ /* 0x000fe200078efcff */
[----:B------:R-:W-:Y:S06]  /*0b90*/  @P0 BRA `(.L_x_8) ;  /* 0x0000000400840947 */ /* 0x000fec0003800000 */
[----:B------:R-:W-:Y:S01]  /*0ba0*/  VIADD R34, R34, 0x1 ;  /* 0x0000000122227836 */ /* 0x000fe20000000000 */
[----:B------:R-:W-:Y:S02]  /*0bb0*/  DADD R8, R8, R16 ;  /* 0x0000000008087229 */ /* 0x000fe40000000010 */
[----:B------:R-:W-:Y:S02]  /*0bc0*/  DADD R10, R10, R20 ;  /* 0x000000000a0a7229 */ /* 0x000fe40000000014 */
[----:B------:R-:W-:Y:S01]  /*0bd0*/  ISETP.NE.AND P0, PT, R34, UR4, PT ;  /* 0x0000000422007c0c */ /* 0x000fe2000bf05270 */
[----:B------:R-:W-:-:S12]  /*0be0*/  DADD R12, R12, R18 ;  /* 0x000000000c0c7229 */ /* 0x000fd80000000012 */
[----:B------:R-:W-:Y:S05]  /*0bf0*/  @P0 BRA `(.L_x_7) ;  /* 0x0000000800f80947 */ /* 0x000fea0003800000 */
[----:B------:R-:W-:Y:S01]  /*0c00*/  DSETP.NEU.AND P0, PT, R12, RZ, PT ;  /* 0x000000ff0c00722a */ /* 0x000fe20003f0d000 */
[----:B------:R-:W-:Y:S01]  /*0c10*/  BSSY.RECONVERGENT B1, `(.L_x_9) ;  /* 0x0000036000017945 */ /* 0x000fe20003800200 */
[----:B------:R-:W-:Y:S02]  /*0c20*/  CS2R R30, SRZ ;  /* 0x00000000001e7805 */ /* 0x000fe4000001ff00 */
[----:B------:R-:W-:-:S10]  /*0c30*/  CS2R R16, SRZ ;  /* 0x0000000000107805 */ /* 0x000fd4000001ff00 */
[----:B------:R-:W-:Y:S05]  /*0c40*/  @!P0 BRA `(.L_x_10) ;  /* 0x0000000000c88947 */ /* 0x000fea0003800000 */
[----:B------:R-:W0:Y:S01]  /*0c50*/  MUFU.RCP64H R17, R13 ;  /* 0x0000000d00117308 */ /* 0x000e220000001800 */
[----:B------:R-:W-:Y:S01]  /*0c60*/  MOV R16, 0x1 ;  /* 0x0000000100107802 */ /* 0x000fe20000000f00 */
[----:B------:R-:W-:Y:S01]  /*0c70*/  BSSY.RECONVERGENT B2, `(.L_x_11) ;  /* 0x0000015000027945 */ /* 0x000fe20003800200 */
[----:B------:R-:W-:-:S04]  /*0c80*/  FSETP.GEU.AND P2, PT, |R9|, 6.5827683646048100446e-37, PT ;  /* 0x036000000900780b */ /* 0x000fc80003f4e200 */
[----:B0-----:R-:W-:-:S08]  /*0c90*/  DFMA R18, -R12, R16, 1 ;  /* 0x3ff000000c12742b */ /* 0x001fd00000000110 */
[----:B------:R-:W-:-:S08]  /*0ca0*/  DFMA R18, R18, R18, R18 ;  /* 0x000000121212722b */ /* 0x000fd00000000012 */
[----:B------:R-:W-:-:S08]  /*0cb0*/  DFMA R18, R16, R18, R16 ;  /* 0x000000121012722b */ /* 0x000fd00000000010 */
[----:B------:R-:W-:-:S08]  /*0cc0*/  DFMA R16, -R12, R18, 1 ;  /* 0x3ff000000c10742b */ /* 0x000fd00000000112 */
[----:B------:R-:W-:-:S08]  /*0cd0*/  DFMA R16, R18, R16, R18 ;  /* 0x000000101210722b */ /* 0x000fd00000000012 */
[----:B------:R-:W-:-:S08]  /*0ce0*/  DMUL R30, R8, R16 ;  /* 0x00000010081e7228 */ /* 0x000fd00000000000 */
[----:B------:R-:W-:-:S08]  /*0cf0*/  DFMA R18, -R12, R30, R8 ;  /* 0x0000001e0c12722b */ /* 0x000fd00000000108 */
[----:B------:R-:W-:-:S10]  /*0d00*/  DFMA R30, R16, R18, R30 ;  /* 0x00000012101e722b */ /* 0x000fd4000000001e */
[----:B------:R-:W-:-:S05]  /*0d10*/  FFMA R0, RZ, R13, R31 ;  /* 0x0000000dff007223 */ /* 0x000fca000000001f */
[----:B------:R-:W-:-:S13]  /*0d20*/  FSETP.GT.AND P0, PT, |R0|, 1.469367938527859385e-39, PT ;  /* 0x001000000000780b */ /* 0x000fda0003f04200 */
[----:B------:R-:W-:Y:S05]  /*0d30*/  @P0 BRA P2, `(.L_x_12) ;  /* 0x0000000000200947 */ /* 0x000fea0001000000 */
[----:B------:R-:W-:Y:S01]  /*0d40*/  IMAD.MOV.U32 R20, RZ, RZ, R8 ;  /* 0x000000ffff147224 */ /* 0x000fe200078e0008 */
[----:B------:R-:W-:Y:S01]  /*0d50*/  MOV R0, 0xda0 ;  /* 0x00000da000007802 */ /* 0x000fe20000000f00 */
[----:B------:R-:W-:Y:S02]  /*0d60*/  IMAD.MOV.U32 R21, RZ, RZ, R9 ;  /* 0x000000ffff157224 */ /* 0x000fe400078e0009 */
[----:B------:R-:W-:Y:S02]  /*0d70*/  IMAD.MOV.U32 R18, RZ, RZ, R12 ;  /* 0x000000ffff127224 */ /* 0x000fe400078e000c */
[----:B------:R-:W-:-:S07]  /*0d80*/  IMAD.MOV.U32 R19, RZ, RZ, R13 ;  /* 0x000000ffff137224 */ /* 0x000fce00078e000d */
[----:B------:R-:W-:Y:S05]  /*0d90*/  CALL.REL.NOINC `($__internal_1_$__cuda_sm20_div_rn_f64_full) ;  /* 0x0000000c004c7944 */ /* 0x000fea0003c00000 */
[----:B------:R-:W-:Y:S01]  /*0da0*/  IMAD.MOV.U32 R30, RZ, RZ, R24 ;  /* 0x000000ffff1e7224 */ /* 0x000fe200078e0018 */
[----:B------:R-:W-:-:S07]  /*0db0*/  MOV R31, R25 ;  /* 0x00000019001f7202 */ /* 0x000fce0000000f00 */
.L_x_12:
[----:B------:R-:W-:Y:S05]  /*0dc0*/  BSYNC.RECONVERGENT B2 ;  /* 0x0000000000027941 */ /* 0x000fea0003800200 */
.L_x_11:
[----:B------:R-:W0:Y:S01]  /*0dd0*/  MUFU.RCP64H R17, R13 ;  /* 0x0000000d00117308 */ /* 0x000e220000001800 */
[----:B------:R-:W-:Y:S01]  /*0de0*/  IMAD.MOV.U32 R16, RZ, RZ, 0x1 ;  /* 0x00000001ff107424 */ /* 0x000fe200078e00ff */
[----:B------:R-:W-:Y:S01]  /*0df0*/  FSETP.GEU.AND P2, PT, |R11|, 6.5827683646048100446e-37, PT ;  /* 0x036000000b00780b */ /* 0x000fe20003f4e200 */
[----:B------:R-:W-:Y:S01]  /*0e00*/  BSSY.RECONVERGENT B2, `(.L_x_13) ;  /* 0x0000015000027945 */ /* 0x000fe20003800200 */
[----:B------:R-:W-:-:S03]  /*0e10*/  DMUL R30, R30, 100 ;  /* 0x405900001e1e7828 */ /* 0x000fc60000000000 */
        /* <DEDUP_REMOVED lines=17> */
[----:B------:R-:W-:Y:S01]  /*0f30*/  MOV R16, R24 ;  /* 0x0000001800107202 */ /* 0x000fe20000000f00 */
[----:B------:R-:W-:-:S07]  /*0f40*/  IMAD.MOV.U32 R17, RZ, RZ, R25 ;  /* 0x000000ffff117224 */ /* 0x000fce00078e0019 */
.L_x_14:
[----:B------:R-:W-:Y:S05]  /*0f50*/  BSYNC.RECONVERGENT B2 ;  /* 0x0000000000027941 */ /* 0x000fea0003800200 */
.L_x_13:
[----:B------:R-:W-:-:S11]  /*0f60*/  DMUL R16, R16, 100 ;  /* 0x4059000010107828 */ /* 0x000fd60000000000 */
.L_x_10:
[----:B------:R-:W-:Y:S05]  /*0f70*/  BSYNC.RECONVERGENT B1 ;  /* 0x0000000000017941 */ /* 0x000fea0003800200 */
.L_x_9:
[----:B------:R-:W-:Y:S01]  /*0f80*/  DADD R18, R16, R30 ;  /* 0x0000000010127229 */ /* 0x000fe2000000001e */
[----:B------:R-:W-:Y:S01]  /*0f90*/  BSSY.RECONVERGENT B1, `(.L_x_15) ;  /* 0x000001c000017945 */ /* 0x000fe20003800200 */
[----:B------:R-:W-:-:S06]  /*0fa0*/  IMAD.MOV.U32 R21, RZ, RZ, RZ ;  /* 0x000000ffff157224 */ /* 0x000fcc00078e00ff */
[----:B------:R-:W-:-:S14]  /*0fb0*/  DSETP.NEU.AND P0, PT, R18, RZ, PT ;  /* 0x000000ff1200722a */ /* 0x000fdc0003f0d000 */
[----:B------:R-:W-:Y:S05]  /*0fc0*/  @!P0 BRA `(.L_x_16) ;  /* 0x0000000000608947 */ /* 0x000fea0003800000 */
[----:B------:R-:W0:Y:S01]  /*0fd0*/  MUFU.RCP64H R21, R19 ;  /* 0x0000001300157308 */ /* 0x000e220000001800 */
[----:B------:R-:W-:Y:S01]  /*0fe0*/  IMAD.MOV.U32 R20, RZ, RZ, 0x1 ;  /* 0x00000001ff147424 */ /* 0x000fe200078e00ff */
[----:B------:R-:W-:Y:S01]  /*0ff0*/  DADD R30, -R16, R30 ;  /* 0x00000000101e7229 */ /* 0x000fe2000000011e */
[----:B------:R-:W-:Y:S04]  /*1000*/  BSSY.RECONVERGENT B2, `(.L_x_17) ;  /* 0x0000012000027945 */ /* 0x000fe80003800200 */
[----:B0-----:R-:W-:-:S08]  /*1010*/  DFMA R22, -R18, R20, 1 ;  /* 0x3ff000001216742b */ /* 0x001fd00000000114 */
[----:B------:R-:W-:-:S08]  /*1020*/  DFMA R22, R22, R22, R22 ;  /* 0x000000161616722b */ /* 0x000fd00000000016 */
[----:B------:R-:W-:-:S08]  /*1030*/  DFMA R22, R20, R22, R20 ;  /* 0x000000161416722b */ /* 0x000fd00000000014 */
[----:B------:R-:W-:-:S08]  /*1040*/  DFMA R20, -R18, R22, 1 ;  /* 0x3ff000001214742b */ /* 0x000fd00000000116 */
[----:B------:R-:W-:-:S08]  /*1050*/  DFMA R20, R22, R20, R22 ;  /* 0x000000141614722b */ /* 0x000fd00000000016 */
[----:B------:R-:W-:-:S08]  /*1060*/  DMUL R16, |R30|, R20 ;  /* 0x000000141e107228 */ /* 0x000fd00000000200 */
[----:B------:R-:W-:-:S08]  /*1070*/  DFMA R22, -R18, R16, |R30| ;  /* 0x000000101216722b */ /* 0x000fd0000000051e */
[----:B------:R-:W-:Y:S02]  /*1080*/  DFMA R16, R20, R22, R16 ;  /* 0x000000161410722b */ /* 0x000fe40000000010 */
[----:B------:R-:W-:-:S08]  /*1090*/  DADD R20, -RZ, |R30| ;  /* 0x00000000ff147229 */ /* 0x000fd0000000051e */
[----:B------:R-:W-:Y:S02]  /*10a0*/  FFMA R0, RZ, R19, R17 ;  /* 0x00000013ff007223 */ /* 0x000fe40000000011 */
[----:B------:R-:W-:-:S03]  /*10b0*/  FSETP.GEU.AND P2, PT, |R21|, 6.5827683646048100446e-37, PT ;  /* 0x036000001500780b */ /* 0x000fc60003f4e200 */
[----:B------:R-:W-:-:S13]  /*10c0*/  FSETP.GT.AND P0, PT, |R0|, 1.469367938527859385e-39, PT ;  /* 0x001000000000780b */ /* 0x000fda0003f04200 */
[----:B------:R-:W-:Y:S05]  /*10d0*/  @P0 BRA P2, `(.L_x_18) ;  /* 0x0000000000100947 */ /* 0x000fea0001000000 */
[----:B------:R-:W-:-:S07]  /*10e0*/  MOV R0, 0x1100 ;  /* 0x0000110000007802 */ /* 0x000fce0000000f00 */
[----:B------:R-:W-:Y:S05]  /*10f0*/  CALL.REL.NOINC `($__internal_1_$__cuda_sm20_div_rn_f64_full) ;  /* 0x0000000800747944 */ /* 0x000fea0003c00000 */
[----:B------:R-:W-:Y:S02]  /*1100*/  IMAD.MOV.U32 R16, RZ, RZ, R24 ;  /* 0x000000ffff107224 */ /* 0x000fe400078e0018 */
[----:B------:R-:W-:-:S07]  /*1110*/  IMAD.MOV.U32 R17, RZ, RZ, R25 ;  /* 0x000000ffff117224 */ /* 0x000fce00078e0019 */
.L_x_18:
[----:B------:R-:W-:Y:S05]  /*1120*/  BSYNC.RECONVERGENT B2 ;  /* 0x0000000000027941 */ /* 0x000fea0003800200 */
.L_x_17:
[----:B------:R-:W-:-:S06]  /*1130*/  DMUL R16, R16, 100 ;  /* 0x4059000010107828 */ /* 0x000fcc0000000000 */
[----:B------:R0:W1:Y:S05]  /*1140*/  F2F.F32.F64 R21, R16 ;  /* 0x0000001000157310 */ /* 0x00006a0000301000 */
.L_x_16:
[----:B------:R-:W-:Y:S05]  /*1150*/  BSYNC.RECONVERGENT B1 ;  /* 0x0000000000017941 */ /* 0x000fea0003800200 */
.L_x_15:
[----:B0-----:R-:W0:Y:S01]  /*1160*/  LDC.64 R16, c[0x0][0x3b0] ;  /* 0x0000ec00ff107b82 */ /* 0x001e220000000a00 */
[----:B------:R-:W-:Y:S01]  /*1170*/  MOV R34, UR4 ;  /* 0x0000000400227c02 */ /* 0x000fe20008000f00 */
[----:B0-----:R-:W-:-:S05]  /*1180*/  IMAD.WIDE R16, R4, 0x4, R16 ;  /* 0x0000000404107825 */ /* 0x001fca00078e0210 */
[----:B-1----:R3:W-:Y:S01]  /*1190*/  STG.E desc[UR6][R16.64], R21 ;  /* 0x0000001510007986 */ /* 0x0027e2000c101906 */
[----:B------:R-:W-:Y:S05]  /*11a0*/  BRA `(.L_x_7) ;  /* 0x00000004008c7947 */ /* 0x000fea0003800000 */
.L_x_8:
[-C--:B------:R-:W-:Y:S01]  /*11b0*/  DFMA R12, R12, -R14.reuse, R12 ;  /* 0x8000000e0c0c722b */ /* 0x080fe2000000000c */
[----:B------:R-:W-:Y:S01]  /*11c0*/  BSSY.RECONVERGENT B1, `(.L_x_19) ;  /* 0x000003c000017945 */ /* 0x000fe20003800200 */
[-C--:B------:R-:W-:Y:S01]  /*11d0*/  DFMA R10, R10, -R14.reuse, R10 ;  /* 0x8000000e0a0a722b */ /* 0x080fe2000000000a */
[----:B------:R-:W-:Y:S01]  /*11e0*/  CS2R R30, SRZ ;  /* 0x00000000001e7805 */ /* 0x000fe2000001ff00 */
[----:B------:R-:W-:-:S04]  /*11f0*/  DFMA R8, R8, -R14, R8 ;  /* 0x8000000e0808722b */ /* 0x000fc80000000008 */
[----:B------:R-:W-:Y:S02]  /*1200*/  DADD R12, R18, R12 ;  /* 0x00000000120c7229 */ /* 0x000fe4000000000c */
[----:B------:R-:W-:Y:S02]  /*1210*/  DADD R10, R20, R10 ;  /* 0x00000000140a7229 */ /* 0x000fe4000000000a */
[----:B------:R-:W-:Y:S01]  /*1220*/  DADD R8, R16, R8 ;  /* 0x0000000010087229 */ /* 0x000fe20000000008 */
[----:B------:R-:W-:-:S03]  /*1230*/  CS2R R16, SRZ ;  /* 0x0000000000107805 */ /* 0x000fc6000001ff00 */
[----:B------:R-:W-:-:S14]  /*1240*/  DSETP.NEU.AND P0, PT, R12, RZ, PT ;  /* 0x000000ff0c00722a */ /* 0x000fdc0003f0d000 */
[----:B------:R-:W-:Y:S05]  /*1250*/  @!P0 BRA `(.L_x_20) ;  /* 0x0000000000c88947 */ /* 0x000fea0003800000 */
[----:B------:R-:W0:Y:S01]  /*1260*/  MUFU.RCP64H R17, R13 ;  /* 0x0000000d00117308 */ /* 0x000e220000001800 */
[----:B------:R-:W-:Y:S01]  /*1270*/  IMAD.MOV.U32 R16, RZ, RZ, 0x1 ;  /* 0x00000001ff107424 */ /* 0x000fe200078e00ff */
[----:B------:R-:W-:Y:S01]  /*1280*/  FSETP.GEU.AND P2, PT, |R9|, 6.5827683646048100446e-37, PT ;  /* 0x036000000900780b */ /* 0x000fe20003f4e200 */
[----:B------:R-:W-:Y:S04]  /*1290*/  BSSY.RECONVERGENT B2, `(.L_x_21) ;  /* 0x0000014000027945 */ /* 0x000fe80003800200 */
        /* <DEDUP_REMOVED lines=19> */
.L_x_22:
[----:B------:R-:W-:Y:S05]  /*13d0*/  BSYNC.RECONVERGENT B2 ;  /* 0x0000000000027941 */ /* 0x000fea0003800200 */
.L_x_21:
        /* <DEDUP_REMOVED lines=17> */
[----:B------:R-:W-:Y:S01]  /*14f0*/  MOV R19, R13 ;  /* 0x0000000d00137202 */ /* 0x000fe20000000f00 */
[----:B------:R-:W-:Y:S01]  /*1500*/  IMAD.MOV.U32 R21, RZ, RZ, R11 ;  /* 0x000000ffff157224 */ /* 0x000fe200078e000b */
[----:B------:R-:W-:Y:S01]  /*1510*/  MOV R0, 0x1540 ;  /* 0x0000154000007802 */ /* 0x000fe20000000f00 */
[----:B------:R-:W-:-:S07]  /*1520*/  IMAD.MOV.U32 R18, RZ, RZ, R12 ;  /* 0x000000ffff127224 */ /* 0x000fce00078e000c */
[----:B------:R-:W-:Y:S05]  /*1530*/  CALL.REL.NOINC `($__internal_1_$__cuda_sm20_div_rn_f64_full) ;  /* 0x0000000400647944 */ /* 0x000fea0003c00000 */
[----:B------:R-:W-:Y:S02]  /*1540*/  IMAD.MOV.U32 R16, RZ, RZ, R24 ;  /* 0x000000ffff107224 */ /* 0x000fe400078e0018 */
[----:B------:R-:W-:-:S07]  /*1550*/  IMAD.MOV.U32 R17, RZ, RZ, R25 ;  /* 0x000000ffff117224 */ /* 0x000fce00078e0019 */
.L_x_24:
[----:B------:R-:W-:Y:S05]  /*1560*/  BSYNC.RECONVERGENT B2 ;  /* 0x0000000000027941 */ /* 0x000fea0003800200 */
.L_x_23:
[----:B------:R-:W-:-:S11]  /*1570*/  DMUL R16, R16, 100 ;  /* 0x4059000010107828 */ /* 0x000fd60000000000 */
.L_x_20:
[----:B------:R-:W-:Y:S05]  /*1580*/  BSYNC.RECONVERGENT B1 ;  /* 0x0000000000017941 */ /* 0x000fea0003800200 */
.L_x_19:
[----:B------:R-:W-:-:S08]  /*1590*/  DADD R18, R16, R30 ;  /* 0x0000000010127229 */ /* 0x000fd0000000001e */
        /* <DEDUP_REMOVED lines=23> */
.L_x_27:
[----:B------:R-:W-:Y:S05]  /*1710*/  BSYNC.RECONVERGENT B1 ;  /* 0x0000000000017941 */ /* 0x000fea0003800200 */
.L_x_26:
[----:B------:R-:W0:Y:S01]  /*1720*/  LDC.64 R18, c[0x0][0x3b0] ;  /* 0x0000ec00ff127b82 */ /* 0x000e220000000a00 */
[----:B------:R-:W-:-:S10]  /*1730*/  DMUL R16, R16, 100 ;  /* 0x4059000010107828 */ /* 0x000fd40000000000 */
[----:B------:R-:W1:Y:S01]  /*1740*/  F2F.F32.F64 R17, R16 ;  /* 0x0000001000117310 */ /* 0x000e620000301000 */
[----:B0-----:R-:W-:-:S05]  /*1750*/  IMAD.WIDE R18, R4, 0x4, R18 ;  /* 0x0000000404127825 */ /* 0x001fca00078e0212 */
[----:B-1----:R1:W-:Y:S01]  /*1760*/  STG.E desc[UR6][R18.64], R17 ;  /* 0x0000001112007986 */ /* 0x0023e2000c101906 */
[----:B------:R-:W-:Y:S05]  /*1770*/  BRA `(.L_x_7) ;  /* 0x0000000000187947 */ /* 0x000fea0003800000 */
.L_x_25:
[----:B------:R-:W0:Y:S08]  /*1780*/  LDC.64 R16, c[0x0][0x3b0] ;  /* 0x0000ec00ff107b82 */ /* 0x000e300000000a00 */
[----:B------:R-:W1:Y:S01]  /*1790*/  LDC R19, c[0x0][0x398] ;  /* 0x0000e600ff137b82 */ /* 0x000e620000000800 */
[----:B0-----:R-:W-:-:S05]  /*17a0*/  IMAD.WIDE R16, R2, 0x4, R16 ;  /* 0x0000000402107825 */ /* 0x001fca00078e0210 */
[----:B------:R-:W2:Y:S01]  /*17b0*/  LDG.E R21, desc[UR6][R16.64] ;  /* 0x0000000610157981 */ /* 0x000ea2000c1e1900 */
[----:B-1----:R-:W-:-:S05]  /*17c0*/  IMAD.WIDE R18, R19, 0x4, R16 ;  /* 0x0000000413127825 */ /* 0x002fca00078e0210 */
[----:B--2---:R2:W-:Y:S02]  /*17d0*/  STG.E desc[UR6][R18.64], R21 ;  /* 0x0000001512007986 */ /* 0x0045e4000c101906 */
.L_x_7:
[----:B------:R-:W-:Y:S05]  /*17e0*/  BSYNC.RECONVERGENT B0 ;  /* 0x0000000000007941 */ /* 0x000fea0003800200 */
.L_x_6:
[----:B------:R4:W0:Y:S01]  /*17f0*/  F2F.F64.F32 R26, R7 ;  /* 0x00000007001a7310 */ /* 0x0008220000201800 */
[----:B------:R-:W-:Y:S01]  /*1800*/  IADD3 R2, PT, PT, R2, UR5, RZ ;  /* 0x0000000502027c10 */ /* 0x000fe2000fffe0ff */
[----:B------:R-:W-:-:S06]  /*1810*/  VIADD R4, R4, UR5 ;  /* 0x0000000504047c36 */ /* 0x000fcc0008000000 */
[----:B------:R4:W0:Y:S01]  /*1820*/  F2F.F64.F32 R24, R6 ;  /* 0x0000000600187310 */ /* 0x0008220000201800 */
[----:B------:R-:W-:Y:S05]  /*1830*/  @P1 BRA `(.L_x_28) ;  /* 0xffffffec00dc1947 */ /* 0x000fea000383ffff */
[----:B------:R-:W-:Y:S05]  /*1840*/  EXIT ;  /* 0x000000000000794d */ /* 0x000fea0003800000 */
        .weak           $__internal_0_$__cuda_sm20_dblrcp_rn_slowpath_v3
        .type           $__internal_0_$__cuda_sm20_dblrcp_rn_slowpath_v3,@function
        .size           $__internal_0_$__cuda_sm20_dblrcp_rn_slowpath_v3,($__internal_1_$__cuda_sm20_div_rn_f64_full - $__internal_0_$__cuda_sm20_dblrcp_rn_slowpath_v3)
$__internal_0_$__cuda_sm20_dblrcp_rn_slowpath_v3:
[----:B------:R-:W-:-:S14]  /*1850*/  DSETP.GTU.AND P0, PT, |R8|, +INF , PT ;  /* 0x7ff000000800742a */ /* 0x000fdc0003f0c200 */
[----:B------:R-:W-:Y:S05]  /*1860*/  @P0 BRA `(.L_x_29) ;  /* 0x00000000007c0947 */ /* 0x000fea0003800000 */
[----:B------:R-:W-:-:S05]  /*1870*/  LOP3.LUT R6, R9, 0x7fffffff, RZ, 0xc0, !PT ;  /* 0x7fffffff09067812 */ /* 0x000fca00078ec0ff */
[----:B------:R-:W-:-:S05]  /*1880*/  VIADD R10, R6, 0xffffffff ;  /* 0xffffffff060a7836 */ /* 0x000fca0000000000 */
[----:B------:R-:W-:-:S13]  /*1890*/  ISETP.GE.U32.AND P0, PT, R10, 0x7fefffff, PT ;  /* 0x7fefffff0a00780c */ /* 0x000fda0003f06070 */
[----:B------:R-:W-:Y:S01]  /*18a0*/  @P0 LOP3.LUT R11, R9, 0x7ff00000, RZ, 0x3c, !PT ;  /* 0x7ff00000090b0812 */ /* 0x000fe200078e3cff */
[----:B------:R-:W-:Y:S01]  /*18b0*/  @P0 IMAD.MOV.U32 R10, RZ, RZ, RZ ;  /* 0x000000ffff0a0224 */ /* 0x000fe200078e00ff */
[----:B------:R-:W-:Y:S06]  /*18c0*/  @P0 BRA `(.L_x_30) ;  /* 0x00000000006c0947 */ /* 0x000fec0003800000 */
[----:B------:R-:W-:-:S13]  /*18d0*/  ISETP.GE.U32.AND P0, PT, R6, 0x1000001, PT ;  /* 0x010000010600780c */ /* 0x000fda0003f06070 */
[----:B------:R-:W-:Y:S05]  /*18e0*/  @!P0 BRA `(.L_x_31) ;  /* 0x0000000000348947 */ /* 0x000fea0003800000 */
[----:B------:R-:W-:Y:S02]  /*18f0*/  VIADD R11, R9, 0xc0200000 ;  /* 0xc0200000090b7836 */ /* 0x000fe40000000000 */
[----:B------:R-:W-:Y:S02]  /*1900*/  IMAD.MOV.U32 R10, RZ, RZ, R8 ;  /* 0x000000ffff0a7224 */ /* 0x000fe400078e0008 */
[----:B------:R-:W0:Y:S04]  /*1910*/  MUFU.RCP64H R13, R11 ;  /* 0x0000000b000d7308 */ /* 0x000e280000001800 */
[----:B0-----:R-:W-:-:S08]  /*1920*/  DFMA R14, -R10, R12, 1 ;  /* 0x3ff000000a0e742b */ /* 0x001fd0000000010c */
[----:B------:R-:W-:-:S08]  /*1930*/  DFMA R14, R14, R14, R14 ;  /* 0x0000000e0e0e722b */ /* 0x000fd0000000000e */
[----:B------:R-:W-:-:S08]  /*1940*/  DFMA R14, R12, R14, R12 ;  /* 0x0000000e0c0e722b */ /* 0x000fd0000000000c */
[----:B------:R-:W-:-:S08]  /*1950*/  DFMA R12, -R10, R14, 1 ;  /* 0x3ff000000a0c742b */ /* 0x000fd0000000010e */
[----:B------:R-:W-:-:S08]  /*1960*/  DFMA R12, R14, R12, R14 ;  /* 0x0000000c0e0c722b */ /* 0x000fd0000000000e */
[----:B------:R-:W-:-:S08]  /*1970*/  DMUL R12, R12, 2.2250738585072013831e-308 ;  /* 0x001000000c0c7828 */ /* 0x000fd00000000000 */
[----:B------:R-:W-:-:S08]  /*1980*/  DFMA R8, -R8, R12, 1 ;  /* 0x3ff000000808742b */ /* 0x000fd0000000010c */
[----:B------:R-:W-:-:S08]  /*1990*/  DFMA R8, R8, R8, R8 ;  /* 0x000000080808722b */ /* 0x000fd00000000008 */
[----:B------:R-:W-:Y:S01]  /*19a0*/  DFMA R10, R12, R8, R12 ;  /* 0x000000080c0a722b */ /* 0x000fe2000000000c */
[----:B------:R-:W-:Y:S10]  /*19b0*/  BRA `(.L_x_30) ;  /* 0x0000000000307947 */ /* 0x000ff40003800000 */
.L_x_31:
[----:B------:R-:W-:Y:S01]  /*19c0*/  DMUL R8, R8, 8.11296384146066816958e+31 ;  /* 0x4690000008087828 */ /* 0x000fe20000000000 */
[----:B------:R-:W-:-:S05]  /*19d0*/  MOV R10, R12 ;  /* 0x0000000c000a7202 */ /* 0x000fca0000000f00 */
[----:B------:R-:W0:Y:S02]  /*19e0*/  MUFU.RCP64H R11, R9 ;  /* 0x00000009000b7308 */ /* 0x000e240000001800 */
[----:B0-----:R-:W-:-:S08]  /*19f0*/  DFMA R12, -R8, R10, 1 ;  /* 0x3ff00000080c742b */ /* 0x001fd0000000010a */
[----:B------:R-:W-:-:S08]  /*1a00*/  DFMA R12, R12, R12, R12 ;  /* 0x0000000c0c0c722b */ /* 0x000fd0000000000c */
[----:B------:R-:W-:-:S08]  /*1a10*/  DFMA R12, R10, R12, R10 ;  /* 0x0000000c0a0c722b */ /* 0x000fd0000000000a */
[----:B------:R-:W-:-:S08]  /*1a20*/  DFMA R10, -R8, R12, 1 ;  /* 0x3ff00000080a742b */ /* 0x000fd0000000010c */
[----:B------:R-:W-:-:S08]  /*1a30*/  DFMA R10, R12, R10, R12 ;  /* 0x0000000a0c0a722b */ /* 0x000fd0000000000c */
[----:B------:R-:W-:Y:S01]  /*1a40*/  DMUL R10, R10, 8.11296384146066816958e+31 ;  /* 0x469000000a0a7828 */ /* 0x000fe20000000000 */
[----:B------:R-:W-:Y:S10]  /*1a50*/  BRA `(.L_x_30) ;  /* 0x0000000000087947 */ /* 0x000ff40003800000 */
.L_x_29:
[----:B------:R-:W-:Y:S01]  /*1a60*/  LOP3.LUT R11, R9, 0x80000, RZ, 0xfc, !PT ;  /* 0x00080000090b7812 */ /* 0x000fe200078efcff */
[----:B------:R-:W-:-:S07]  /*1a70*/  IMAD.MOV.U32 R10, RZ, RZ, R8 ;  /* 0x000000ffff0a7224 */ /* 0x000fce00078e0008 */
.L_x_30:
[----:B------:R-:W-:Y:S02]  /*1a80*/  IMAD.MOV.U32 R8, RZ, RZ, R0 ;  /* 0x000000ffff087224 */ /* 0x000fe400078e0000 */
[----:B------:R-:W-:Y:S02]  /*1a90*/  IMAD.MOV.U32 R9, RZ, RZ, 0x0 ;  /* 0x00000000ff097424 */ /* 0x000fe400078e00ff */
[----:B------:R-:W-:Y:S02]  /*1aa0*/  IMAD.MOV.U32 R14, RZ, RZ, R10 ;  /* 0x000000ffff0e7224 */ /* 0x000fe400078e000a */
[----:B------:R-:W-:Y:S01]  /*1ab0*/  IMAD.MOV.U32 R15, RZ, RZ, R11 ;  /* 0x000000ffff0f7224 */ /* 0x000fe200078e000b */
[----:B------:R-:W-:Y:S06]  /*1ac0*/  RET.REL.NODEC R8 `(dx_many_series_one_param_time_major_f32) ;  /* 0xffffffe4084c7950 */ /* 0x000fec0003c3ffff */
        .weak           $__internal_1_$__cuda_sm20_div_rn_f64_full
        .type           $__internal_1_$__cuda_sm20_div_rn_f64_full,@function
        .size           $__internal_1_$__cuda_sm20_div_rn_f64_full,(.L_x_80 - $__internal_1_$__cuda_sm20_div_rn_f64_full)
$__internal_1_$__cuda_sm20_div_rn_f64_full:
[C---:B------:R-:W-:Y:S01]  /*1ad0*/  FSETP.GEU.AND P0, PT, |R19|.reuse, 1.469367938527859385e-39, PT ;  /* 0x001000001300780b */ /* 0x040fe20003f0e200 */
[----:B------:R-:W-:Y:S01]  /*1ae0*/  IMAD.MOV.U32 R22, RZ, RZ, 0x1 ;  /* 0x00000001ff167424 */ /* 0x000fe200078e00ff */
[----:B------:R-:W-:Y:S01]  /*1af0*/  LOP3.LUT R16, R19, 0x800fffff, RZ, 0xc0, !PT ;  /* 0x800fffff13107812 */ /* 0x000fe200078ec0ff */
[----:B------:R-:W-:Y:S01]  /*1b00*/  IMAD.MOV.U32 R33, RZ, RZ, 0x1ca00000 ;  /* 0x1ca00000ff217424 */ /* 0x000fe200078e00ff */
[C---:B------:R-:W-:Y:S01]  /*1b10*/  FSETP.GEU.AND P3, PT, |R21|.reuse, 1.469367938527859385e-39, PT ;  /* 0x001000001500780b */ /* 0x040fe20003f6e200 */
[----:B------:R-:W-:Y:S01]  /*1b20*/  BSSY.RECONVERGENT B3, `(.L_x_32) ;  /* 0x0000052000037945 */ /* 0x000fe20003800200 */
[----:B------:R-:W-:Y:S02]  /*1b30*/  LOP3.LUT R17, R16, 0x3ff00000, RZ, 0xfc, !PT ;  /* 0x3ff0000010117812 */ /* 0x000fe400078efcff */
[----:B------:R-:W-:Y:S02]  /*1b40*/  MOV R16, R18 ;  /* 0x0000001200107202 */ /* 0x000fe40000000f00 */
[----:B------:R-:W-:-:S02]  /*1b50*/  LOP3.LUT R32, R21, 0x7ff00000, RZ, 0xc0, !PT ;  /* 0x7ff0000015207812 */ /* 0x000fc400078ec0ff */
[----:B------:R-:W-:Y:S01]  /*1b60*/  LOP3.LUT R35, R19, 0x7ff00000, RZ, 0xc0, !PT ;  /* 0x7ff0000013237812 */ /* 0x000fe200078ec0ff */
[----:B------:R-:W-:-:S03]  /*1b70*/  @!P0 DMUL R16, R18, 8.98846567431157953865e+307 ;  /* 0x7fe0000012108828 */ /* 0x000fc60000000000 */
[C---:B------:R-:W-:Y:S02]  /*1b80*/  ISETP.GE.U32.AND P2, PT, R32.reuse, R35, PT ;  /* 0x000000232000720c */ /* 0x040fe40003f46070 */
[----:B------:R-:W-:Y:S01]  /*1b90*/  @!P3 LOP3.LUT R25, R19, 0x7ff00000, RZ, 0xc0, !PT ;  /* 0x7ff000001319b812 */ /* 0x000fe200078ec0ff */
[----:B------:R-:W0:Y:S03]  /*1ba0*/  MUFU.RCP64H R23, R17 ;  /* 0x0000001100177308 */ /* 0x000e260000001800 */
[----:B------:R-:W-:Y:S02]  /*1bb0*/  @!P3 ISETP.GE.U32.AND P4, PT, R32, R25, PT ;  /* 0x000000192000b20c */ /* 0x000fe40003f86070 */
[----:B------:R-:W-:Y:S02]  /*1bc0*/  @!P0 LOP3.LUT R35, R17, 0x7ff00000, RZ, 0xc0, !PT ;  /* 0x7ff0000011238812 */ /* 0x000fe400078ec0ff */
[----:B------:R-:W-:-:S04]  /*1bd0*/  @!P3 SEL R25, R33, 0x63400000, !P4 ;  /* 0x634000002119b807 */ /* 0x000fc80006000000 */
[----:B------:R-:W-:-:S04]  /*1be0*/  @!P3 LOP3.LUT R28, R25, 0x80000000, R21, 0xf8, !PT ;  /* 0x80000000191cb812 */ /* 0x000fc800078ef815 */
[----:B------:R-:W-:Y:S01]  /*1bf0*/  @!P3 LOP3.LUT R29, R28, 0x100000, RZ, 0xfc, !PT ;  /* 0x001000001c1db812 */ /* 0x000fe200078efcff */
[----:B------:R-:W-:Y:S01]  /*1c00*/  @!P3 IMAD.MOV.U32 R28, RZ, RZ, RZ ;  /* 0x000000ffff1cb224 */ /* 0x000fe200078e00ff */
[----:B0-----:R-:W-:-:S08]  /*1c10*/  DFMA R26, R22, -R16, 1 ;  /* 0x3ff00000161a742b */ /* 0x001fd00000000810 */
[----:B------:R-:W-:-:S08]  /*1c20*/  DFMA R26, R26, R26, R26 ;  /* 0x0000001a1a1a722b */ /* 0x000fd0000000001a */
[----:B------:R-:W-:Y:S01]  /*1c30*/  DFMA R26, R22, R26, R22 ;  /* 0x0000001a161a722b */ /* 0x000fe20000000016 */
[----:B------:R-:W-:Y:S01]  /*1c40*/  SEL R23, R33, 0x63400000, !P2 ;  /* 0x6340000021177807 */ /* 0x000fe20005000000 */
[----:B------:R-:W-:-:S03]  /*1c50*/  IMAD.MOV.U32 R22, RZ, RZ, R20 ;  /* 0x000000ffff167224 */ /* 0x000fc600078e0014 */
[----:B------:R-:W-:-:S03]  /*1c60*/  LOP3.LUT R23, R23, 0x800fffff, R21, 0xf8, !PT ;  /* 0x800fffff17177812 */ /* 0x000fc600078ef815 */
[----:B------:R-:W-:-:S03]  /*1c70*/  DFMA R24, R26, -R16, 1 ;  /* 0x3ff000001a18742b */ /* 0x000fc60000000810 */
[----:B------:R-:W-:-:S05]  /*1c80*/  @!P3 DFMA R22, R22, 2, -R28 ;  /* 0x400000001616b82b */ /* 0x000fca000000081c */
[----:B------:R-:W-:-:S08]  /*1c90*/  DFMA R24, R26, R24, R26 ;  /* 0x000000181a18722b */ /* 0x000fd0000000001a */
[----:B------:R-:W-:-:S08]  /*1ca0*/  DMUL R26, R24, R22 ;  /* 0x00000016181a7228 */ /* 0x000fd00000000000 */
[----:B------:R-:W-:-:S08]  /*1cb0*/  DFMA R28, R26, -R16, R22 ;  /* 0x800000101a1c722b */ /* 0x000fd00000000016 */
[----:B------:R-:W-:Y:S01]  /*1cc0*/  DFMA R28, R24, R28, R26 ;  /* 0x0000001c181c722b */ /* 0x000fe2000000001a */
[----:B------:R-:W-:Y:S01]  /*1cd0*/  IMAD.MOV.U32 R26, RZ, RZ, R32 ;  /* 0x000000ffff1a7224 */ /* 0x000fe200078e0020 */
[----:B------:R-:W-:-:S04]  /*1ce0*/  @!P3 LOP3.LUT R26, R23, 0x7ff00000, RZ, 0xc0, !PT ;  /* 0x7ff00000171ab812 */ /* 0x000fc800078ec0ff */
[----:B------:R-:W-:-:S04]  /*1cf0*/  IADD3 R24, PT, PT, R26, -0x1, RZ ;  /* 0xffffffff1a187810 */ /* 0x000fc80007ffe0ff */
[----:B------:R-:W-:Y:S01]  /*1d00*/  ISETP.GT.U32.AND P0, PT, R24, 0x7feffffe, PT ;  /* 0x7feffffe1800780c */ /* 0x000fe20003f04070 */
[----:B------:R-:W-:-:S05]  /*1d10*/  VIADD R24, R35, 0xffffffff ;  /* 0xffffffff23187836 */ /* 0x000fca0000000000 */
[----:B------:R-:W-:-:S13]  /*1d20*/  ISETP.GT.U32.OR P0, PT, R24, 0x7feffffe, P0 ;  /* 0x7feffffe1800780c */ /* 0x000fda0000704470 */
[----:B------:R-:W-:Y:S05]  /*1d30*/  @P0 BRA `(.L_x_33) ;  /* 0x00000000006c0947 */ /* 0x000fea0003800000 */
[----:B------:R-:W-:-:S04]  /*1d40*/  LOP3.LUT R21, R19, 0x7ff00000, RZ, 0xc0, !PT ;  /* 0x7ff0000013157812 */ /* 0x000fc800078ec0ff */
[CC--:B------:R-:W-:Y:S02]  /*1d50*/  VIADDMNMX R20, R32.reuse, -R21.reuse, 0xb9600000, !PT ;  /* 0xb960000020147446 */ /* 0x0c0fe40007800915 */
[----:B------:R-:W-:Y:S02]  /*1d60*/  ISETP.GE.U32.AND P0, PT, R32, R21, PT ;  /* 0x000000152000720c */ /* 0x000fe40003f06070 */
[----:B------:R-:W-:Y:S02]  /*1d70*/  VIMNMX R20, PT, PT, R20, 0x46a00000, PT ;  /* 0x46a0000014147848 */ /* 0x000fe40003fe0100 */
[----:B------:R-:W-:-:S05]  /*1d80*/  SEL R33, R33, 0x63400000, !P0 ;  /* 0x6340000021217807 */ /* 0x000fca0004000000 */
[----:B------:R-:W-:Y:S02]  /*1d90*/  IMAD.IADD R26, R20, 0x1, -R33 ;  /* 0x00000001141a7824 */ /* 0x000fe400078e0a21 */
[----:B------:R-:W-:Y:S02]  /*1da0*/  IMAD.MOV.U32 R20, RZ, RZ, RZ ;  /* 0x000000ffff147224 */ /* 0x000fe400078e00ff */
[----:B------:R-:W-:-:S06]  /*1db0*/  VIADD R21, R26, 0x7fe00000 ;  /* 0x7fe000001a157836 */ /* 0x000fcc0000000000 */
[----:B------:R-:W-:-:S10]  /*1dc0*/  DMUL R24, R28, R20 ;  /* 0x000000141c187228 */ /* 0x000fd40000000000 */
[----:B------:R-:W-:-:S13]  /*1dd0*/  FSETP.GTU.AND P0, PT, |R25|, 1.469367938527859385e-39, PT ;  /* 0x001000001900780b */ /* 0x000fda0003f0c200 */
[----:B------:R-:W-:Y:S05]  /*1de0*/  @P0 BRA `(.L_x_34) ;  /* 0x0000000000940947 */ /* 0x000fea0003800000 */
[----:B------:R-:W-:Y:S01]  /*1df0*/  DFMA R16, R28, -R16, R22 ;  /* 0x800000101c10722b */ /* 0x000fe20000000016 */
[----:B------:R-:W-:-:S09]  /*1e00*/  IMAD.MOV.U32 R20, RZ, RZ, RZ ;  /* 0x000000ffff147224 */ /* 0x000fd200078e00ff */
[C---:B------:R-:W-:Y:S02]  /*1e10*/  FSETP.NEU.AND P0, PT, R17.reuse, RZ, PT ;  /* 0x000000ff1100720b */ /* 0x040fe40003f0d000 */
[----:B------:R-:W-:-:S04]  /*1e20*/  LOP3.LUT R19, R17, 0x80000000, R19, 0x48, !PT ;  /* 0x8000000011137812 */ /* 0x000fc800078e4813 */
[----:B------:R-:W-:-:S07]  /*1e30*/  LOP3.LUT R21, R19, R21, RZ, 0xfc, !PT ;  /* 0x0000001513157212 */ /* 0x000fce00078efcff */
[----:B------:R-:W-:Y:S05]  /*1e40*/  @!P0 BRA `(.L_x_34) ;  /* 0x00000000007c8947 */ /* 0x000fea0003800000 */
[----:B------:R-:W-:Y:S01]  /*1e50*/  IADD3 R17, PT, PT, -R26, RZ, RZ ;  /* 0x000000ff1a117210 */ /* 0x000fe20007ffe1ff */
[----:B------:R-:W-:Y:S01]  /*1e60*/  IMAD.MOV.U32 R16, RZ, RZ, RZ ;  /* 0x000000ffff107224 */ /* 0x000fe200078e00ff */
[----:B------:R-:W-:-:S05]  /*1e70*/  DMUL.RP R20, R28, R20 ;  /* 0x000000141c147228 */ /* 0x000fca0000008000 */
[----:B------:R-:W-:-:S05]  /*1e80*/  DFMA R16, R24, -R16, R28 ;  /* 0x800000101810722b */ /* 0x000fca000000001c */
[----:B------:R-:W-:Y:S02]  /*1e90*/  LOP3.LUT R19, R21, R19, RZ, 0x3c, !PT ;  /* 0x0000001315137212 */ /* 0x000fe400078e3cff */
[----:B------:R-:W-:-:S04]  /*1ea0*/  IADD3 R16, PT, PT, -R26, -0x43300000, RZ ;  /* 0xbcd000001a107810 */ /* 0x000fc80007ffe1ff */
[----:B------:R-:W-:-:S04]  /*1eb0*/  FSETP.NEU.AND P0, PT, |R17|, R16, PT ;  /* 0x000000101100720b */ /* 0x000fc80003f0d200 */
[----:B------:R-:W-:Y:S02]  /*1ec0*/  FSEL R24, R20, R24, !P0 ;  /* 0x0000001814187208 */ /* 0x000fe40004000000 */
[----:B------:R-:W-:Y:S01]  /*1ed0*/  FSEL R25, R19, R25, !P0 ;  /* 0x0000001913197208 */ /* 0x000fe20004000000 */
[----:B------:R-:W-:Y:S06]  /*1ee0*/  BRA `(.L_x_34) ;  /* 0x0000000000547947 */ /* 0x000fec0003800000 */
.L_x_33:
[----:B------:R-:W-:-:S14]  /*1ef0*/  DSETP.NAN.AND P0, PT, R20, R20, PT ;  /* 0x000000141400722a */ /* 0x000fdc0003f08000 */
[----:B------:R-:W-:Y:S05]  /*1f00*/  @P0 BRA `(.L_x_35) ;  /* 0x0000000000440947 */ /* 0x000fea0003800000 */
[----:B------:R-:W-:-:S14]  /*1f10*/  DSETP.NAN.AND P0, PT, R18, R18, PT ;  /* 0x000000121200722a */ /* 0x000fdc0003f08000 */
[----:B------:R-:W-:Y:S05]  /*1f20*/  @P0 BRA `(.L_x_36) ;  /* 0x0000000000300947 */ /* 0x000fea0003800000 */
[----:B------:R-:W-:Y:S01]  /*1f30*/  ISETP.NE.AND P0, PT, R26, R35, PT ;  /* 0x000000231a00720c */ /* 0x000fe20003f05270 */
[----:B------:R-:W-:Y:S02]  /*1f40*/  IMAD.MOV.U32 R24, RZ, RZ, 0x0 ;  /* 0x00000000ff187424 */ /* 0x000fe400078e00ff */
[----:B------:R-:W-:-:S10]  /*1f50*/  IMAD.MOV.U32 R25, RZ, RZ, -0x80000 ;  /* 0xfff80000ff197424 */ /* 0x000fd400078e00ff */
[----:B------:R-:W-:Y:S05]  /*1f60*/  @!P0 BRA `(.L_x_34) ;  /* 0x0000000000348947 */ /* 0x000fea0003800000 */
[----:B------:R-:W-:Y:S02]  /*1f70*/  ISETP.NE.AND P0, PT, R26, 0x7ff00000, PT ;  /* 0x7ff000001a00780c */ /* 0x000fe40003f05270 */
[----:B------:R-:W-:Y:S02]  /*1f80*/  LOP3.LUT R25, R21, 0x80000000, R19, 0x48, !PT ;  /* 0x8000000015197812 */ /* 0x000fe400078e4813 */
[----:B------:R-:W-:-:S13]  /*1f90*/  ISETP.EQ.OR P0, PT, R35, RZ, !P0 ;  /* 0x000000ff2300720c */ /* 0x000fda0004702670 */
[----:B------:R-:W-:Y:S01]  /*1fa0*/  @P0 LOP3.LUT R16, R25, 0x7ff00000, RZ, 0xfc, !PT ;  /* 0x7ff0000019100812 */ /* 0x000fe200078efcff */
[----:B------:R-:W-:Y:S02]  /*1fb0*/  @!P0 IMAD.MOV.U32 R24, RZ, RZ, RZ ;  /* 0x000000ffff188224 */ /* 0x000fe400078e00ff */
[----:B------:R-:W-:Y:S01]  /*1fc0*/  @P0 IMAD.MOV.U32 R24, RZ, RZ, RZ ;  /* 0x000000ffff180224 */ /* 0x000fe200078e00ff */
[----:B------:R-:W-:Y:S01]  /*1fd0*/  @P0 MOV R25, R16 ;  /* 0x0000001000190202 */ /* 0x000fe20000000f00 */
[----:B------:R-:W-:Y:S06]  /*1fe0*/  BRA `(.L_x_34) ;  /* 0x0000000000147947 */ /* 0x000fec0003800000 */
.L_x_36:
[----:B------:R-:W-:Y:S01]  /*1ff0*/  LOP3.LUT R25, R19, 0x80000, RZ, 0xfc, !PT ;  /* 0x0008000013197812 */ /* 0x000fe200078efcff */
[----:B------:R-:W-:Y:S01]  /*2000*/  IMAD.MOV.U32 R24, RZ, RZ, R18 ;  /* 0x000000ffff187224 */ /* 0x000fe200078e0012 */
[----:B------:R-:W-:Y:S06]  /*2010*/  BRA `(.L_x_34) ;  /* 0x0000000000087947 */ /* 0x000fec0003800000 */
.L_x_35:
[----:B------:R-:W-:Y:S01]  /*2020*/  LOP3.LUT R25, R21, 0x80000, RZ, 0xfc, !PT ;  /* 0x0008000015197812 */ /* 0x000fe200078efcff */
[----:B------:R-:W-:-:S07]  /*2030*/  IMAD.MOV.U32 R24, RZ, RZ, R20 ;  /* 0x000000ffff187224 */ /* 0x000fce00078e0014 */
.L_x_34:
[----:B------:R-:W-:Y:S05]  /*2040*/  BSYNC.RECONVERGENT B3 ;  /* 0x0000000000037941 */ /* 0x000fea0003800200 */
.L_x_32:
[----:B------:R-:W-:Y:S02]  /*2050*/  IMAD.MOV.U32 R16, RZ, RZ, R0 ;  /* 0x000000ffff107224 */ /* 0x000fe400078e0000 */
[----:B------:R-:W-:-:S04]  /*2060*/  IMAD.MOV.U32 R17, RZ, RZ, 0x0 ;  /* 0x00000000ff117424 */ /* 0x000fc800078e00ff */
[----:B------:R-:W-:Y:S05]  /*2070*/  RET.REL.NODEC R16 `(dx_many_series_one_param_time_major_f32) ;  /* 0xffffffdc10e07950 */ /* 0x000fea0003c3ffff */
.L_x_37:
[----:B------:R-:W-:-:S00]  /*2080*/  BRA `(.L_x_37) ;  /* 0xfffffffc00fc7947 */ /* 0x000fc0000383ffff */
[----:B------:R-:W-:-:S00]  /*2090*/  NOP ;  /* 0x0000000000007918 */ /* 0x000fc00000000000 */
        /* <DEDUP_REMOVED lines=14> */
.L_x_80:


//--------------------- .text.dx_batch_f32        --------------------------
	.section	.text.dx_batch_f32,"ax",@progbits
	.align	128
        .global         dx_batch_f32
        .type           dx_batch_f32,@function
        .size           dx_batch_f32,(.L_x_82 - dx_batch_f32)
        .other          dx_batch_f32,@"STO_CUDA_ENTRY STV_DEFAULT"
dx_batch_f32:
.text.dx_batch_f32:
[----:B------:R-:W-:Y:S01]  /*0000*/  LDC R1, c[0x0][0x37c] ;  /* 0x0000df00ff017b82 */ /* 0x000fe20000000800 */
[----:B------:R-:W0:Y:S07]  /*0010*/  S2R R0, SR_TID.X ;  /* 0x0000000000007919 */ /* 0x000e2e0000002100 */
[----:B------:R-:W0:Y:S01]  /*0020*/  S2UR UR4, SR_CTAID.X ;  /* 0x00000000000479c3 */ /* 0x000e220000002500 */
[----:B------:R-:W1:Y:S07]  /*0030*/  LDCU UR5, c[0x0][0x3ac] ;  /* 0x00007580ff0577ac */ /* 0x000e6e0008000800 */
[----:B------:R-:W0:Y:S02]  /*0040*/  LDC R7, c[0x0][0x360] ;  /* 0x0000d800ff077b82 */ /* 0x000e240000000800 */
[----:B0-----:R-:W-:-:S05]  /*0050*/  IMAD R7, R7, UR4, R0 ;  /* 0x0000000407077c24 */ /* 0x001fca000f8e0200 */
[----:B-1----:R-:W-:-:S13]  /*0060*/  ISETP.GE.AND P0, PT, R7, UR5, PT ;  /* 0x0000000507007c0c */ /* 0x002fda000bf06270 */
[----:B------:R-:W-:Y:S05]  /*0070*/  @P0 EXIT ;  /* 0x000000000000094d */ /* 0x000fea0003800000 */
[----:B------:R-:W0:Y:S01]  /*0080*/  LDCU UR7, c[0x0][0x3a8] ;  /* 0x00007500ff0777ac */ /* 0x000e220008000800 */
[----:B------:R-:W1:Y:S01]  /*0090*/  LDCU.64 UR8, c[0x0][0x3b8] ;  /* 0x00007700ff0877ac */ /* 0x000e620008000a00 */
[----:B------:R-:W2:Y:S01]  /*00a0*/  LDCU.64 UR22, c[0x0][0x358] ;  /* 0x00006b00ff1677ac */ /* 0x000ea20008000a00 */
[----:B0-----:R-:W-:Y:S01]  /*00b0*/  IMAD R2, R7, UR7, RZ ;  /* 0x0000000707027c24 */ /* 0x001fe2000f8e02ff */
[----:B------:R-:W-:-:S03]  /*00c0*/  UISETP.GE.AND UP0, UPT, UR7, 0x1, UPT ;  /* 0x000000010700788c */ /* 0x000fc6000bf06270 */
[----:B------:R-:W-:-:S03]  /*00d0*/  IMAD.WIDE R2, R2, 0x4, RZ ;  /* 0x0000000402027825 */ /* 0x000fc600078e02ff */
[----:B-1----:R-:W-:-:S04]  /*00e0*/  IADD3 R16, P0, PT, R2, UR8, RZ ;  /* 0x0000000802107c10 */ /* 0x002fc8000ff1e0ff */
[----:B------:R-:W-:Y:S01]  /*00f0*/  IADD3.X R17, PT, PT, R3, UR9, RZ, P0, !PT ;  /* 0x0000000903117c10 */ /* 0x000fe200087fe4ff */
[----:B--2---:R-:W-:Y:S08]  /*0100*/  BRA.U !UP0, `(.L_x_38) ;  /* 0x0000000508307547 */ /* 0x004ff0000b800000 */
[----:B------:R-:W-:Y:S01]  /*0110*/  UISETP.GE.U32.AND UP0, UPT, UR7, 0x10, UPT ;  /* 0x000000100700788c */ /* 0x000fe2000bf06070 */
[----:B------:R-:W-:Y:S01]  /*0120*/  IMAD.MOV.U32 R9, RZ, RZ, RZ ;  /* 0x000000ffff097224 */ /* 0x000fe200078e00ff */
[----:B------:R-:W-:-:S04]  /*0130*/  ULOP3.LUT UR4, UR7, 0xf, URZ, 0xc0, !UPT ;  /* 0x0000000f07047892 */ /* 0x000fc8000f8ec0ff */
[----:B------:R-:W-:-:S03]  /*0140*/  UISETP.NE.AND UP1, UPT, UR4, URZ, UPT ;  /* 0x000000ff0400728c */ /* 0x000fc6000bf25270 */
[----:B------:R-:W-:Y:S08]  /*0150*/  BRA.U !UP0, `(.L_x_39) ;  /* 0x0000000108747547 */ /* 0x000ff0000b800000 */
[----:B------:R-:W-:Y:S01]  /*0160*/  ULOP3.LUT UR5, UR7, 0x7ffffff0, URZ, 0xc0, !UPT ;  /* 0x7ffffff007057892 */ /* 0x000fe2000f8ec0ff */
[----:B------:R-:W-:Y:S01]  /*0170*/  IADD3 R0, P0, PT, R16, 0x20, RZ ;  /* 0x0000002010007810 */ /* 0x000fe20007f1e0ff */
[----:B------:R-:W-:Y:S02]  /*0180*/  IMAD.MOV.U32 R13, RZ, RZ, 0x7fc00000 ;  /* 0x7fc00000ff0d7424 */ /* 0x000fe400078e00ff */
[----:B------:R-:W-:Y:S02]  /*0190*/  UIADD3 UR6, UPT, UPT, -UR5, URZ, URZ ;  /* 0x000000ff05067290 */ /* 0x000fe4000fffe1ff */
[----:B------:R-:W-:Y:S02]  /*01a0*/  IMAD.X R11, RZ, RZ, R17, P0 ;  /* 0x000000ffff0b7224 */ /* 0x000fe400000e0611 */
[----:B------:R-:W-:-:S08]  /*01b0*/  IMAD.U32 R9, RZ, RZ, UR5 ;  /* 0x00000005ff097e24 */ /* 0x000fd0000f8e00ff */
.L_x_40:
[----:B0-----:R-:W-:Y:S01]  /*01c0*/  IMAD.MOV.U32 R4, RZ, RZ, R0 ;  /* 0x000000ffff047224 */ /* 0x001fe200078e0000 */
[----:B------:R-:W-:Y:S01]  /*01d0*/  UIADD3 UR6, UPT, UPT, UR6, 0x10, URZ ;  /* 0x0000001006067890 */ /* 0x000fe2000fffe0ff */
[----:B------:R-:W-:-:S03]  /*01e0*/  IMAD.MOV.U32 R5, RZ, RZ, R11 ;  /* 0x000000ffff057224 */ /* 0x000fc600078e000b */
[----:B------:R-:W-:Y:S01]  /*01f0*/  UISETP.NE.AND UP0, UPT, UR6, URZ, UPT ;  /* 0x000000ff0600728c */ /* 0x000fe2000bf05270 */
[----:B------:R-:W-:Y:S01]  /*0200*/  IADD3 R0, P0, PT, R4, 0x40, RZ ;  /* 0x0000004004007810 */ /* 0x000fe20007f1e0ff */
[----:B------:R0:W-:Y:S03]  /*0210*/  STG.E desc[UR22][R4.64+-0x20], R13 ;  /* 0xffffe00d04007986 */ /* 0x0001e6000c101916 */
[----:B------:R-:W-:Y:S01]  /*0220*/  IADD3.X R11, PT, PT, RZ, R5, RZ, P0, !PT ;  /* 0x00000005ff0b7210 */ /* 0x000fe200007fe4ff */
[----:B------:R0:W-:Y:S04]  /*0230*/  STG.E desc[UR22][R4.64+-0x1c], R13 ;  /* 0xffffe40d04007986 */ /* 0x0001e8000c101916 */
        /* <DEDUP_REMOVED lines=13> */
[----:B------:R0:W-:Y:S01]  /*0310*/  STG.E desc[UR22][R4.64+0x1c], R13 ;  /* 0x00001c0d04007986 */ /* 0x0001e2000c101916 */
[----:B------:R-:W-:Y:S05]  /*0320*/  BRA.U UP0, `(.L_x_40) ;  /* 0xfffffffd00a47547 */ /* 0x000fea000b83ffff */
.L_x_39:
[----:B------:R-:W-:Y:S05]  /*0330*/  BRA.U !UP1, `(.L_x_38) ;  /* 0x0000000109a47547 */ /* 0x000fea000b800000 */
[----:B------:R-:W-:Y:S02]  /*0340*/  UISETP.GE.U32.AND UP0, UPT, UR4, 0x8, UPT ;  /* 0x000000080400788c */ /* 0x000fe4000bf06070 */
[----:B------:R-:W-:-:S04]  /*0350*/  ULOP3.LUT UR5, UR7, 0x7, URZ, 0xc0, !UPT ;  /* 0x0000000707057892 */ /* 0x000fc8000f8ec0ff */
[----:B------:R-:W-:-:S03]  /*0360*/  UISETP.NE.AND UP1, UPT, UR5, URZ, UPT ;  /* 0x000000ff0500728c */ /* 0x000fc6000bf25270 */
[----:B------:R-:W-:Y:S08]  /*0370*/  BRA.U !UP0, `(.L_x_41) ;  /* 0x00000001082c7547 */ /* 0x000ff0000b800000 */
[----:B------:R-:W-:Y:S02]  /*0380*/  IMAD.MOV.U32 R11, RZ, RZ, 0x7fc00000 ;  /* 0x7fc00000ff0b7424 */ /* 0x000fe400078e00ff */
[----:B0-----:R-:W-:-:S04]  /*0390*/  IMAD.WIDE.U32 R4, R9, 0x4, R16 ;  /* 0x0000000409047825 */ /* 0x001fc800078e0010 */
[----:B------:R-:W-:Y:S01]  /*03a0*/  VIADD R9, R9, 0x8 ;  /* 0x0000000809097836 */ /* 0x000fe20000000000 */
[----:B------:R1:W-:Y:S04]  /*03b0*/  STG.E desc[UR22][R4.64], R11 ;  /* 0x0000000b04007986 */ /* 0x0003e8000c101916 */
[----:B------:R1:W-:Y:S04]  /*03c0*/  STG.E desc[UR22][R4.64+0x4], R11 ;  /* 0x0000040b04007986 */ /* 0x0003e8000c101916 */
[----:B------:R1:W-:Y:S04]  /*03d0*/  STG.E desc[UR22][R4.64+0x8], R11 ;  /* 0x0000080b04007986 */ /* 0x0003e8000c101916 */
[----:B------:R1:W-:Y:S04]  /*03e0*/  STG.E desc[UR22][R4.64+0xc], R11 ;  /* 0x00000c0b04007986 */ /* 0x0003e8000c101916 */
[----:B------:R1:W-:Y:S04]  /*03f0*/  STG.E desc[UR22][R4.64+0x10], R11 ;  /* 0x0000100b04007986 */ /* 0x0003e8000c101916 */
[----:B------:R1:W-:Y:S04]  /*0400*/  STG.E desc[UR22][R4.64+0x14], R11 ;  /* 0x0000140b04007986 */ /* 0x0003e8000c101916 */
[----:B------:R1:W-:Y:S04]  /*0410*/  STG.E desc[UR22][R4.64+0x18], R11 ;  /* 0x0000180b04007986 */ /* 0x0003e8000c101916 */
[----:B------:R1:W-:Y:S02]  /*0420*/  STG.E desc[UR22][R4.64+0x1c], R11 ;  /* 0x00001c0b04007986 */ /* 0x0003e4000c101916 */
.L_x_41:
[----:B------:R-:W-:Y:S05]  /*0430*/  BRA.U !UP1, `(.L_x_38) ;  /* 0x0000000109647547 */ /* 0x000fea000b800000 */
[----:B------:R-:W-:Y:S02]  /*0440*/  UISETP.GE.U32.AND UP0, UPT, UR5, 0x4, UPT ;  /* 0x000000040500788c */ /* 0x000fe4000bf06070 */
[----:B------:R-:W-:-:S04]  /*0450*/  ULOP3.LUT UR4, UR7, 0x3, URZ, 0xc0, !UPT ;  /* 0x0000000307047892 */ /* 0x000fc8000f8ec0ff */
[----:B------:R-:W-:-:S03]  /*0460*/  UISETP.NE.AND UP1, UPT, UR4, URZ, UPT ;  /* 0x000000ff0400728c */ /* 0x000fc6000bf25270 */
[----:B------:R-:W-:Y:S08]  /*0470*/  BRA.U !UP0, `(.L_x_42) ;  /* 0x00000001081c7547 */ /* 0x000ff0000b800000 */
[----:B-1----:R-:W-:Y:S02]  /*0480*/  IMAD.MOV.U32 R11, RZ, RZ, 0x7fc00000 ;  /* 0x7fc00000ff0b7424 */ /* 0x002fe400078e00ff */
[----:B0-----:R-:W-:-:S04]  /*0490*/  IMAD.WIDE.U32 R4, R9, 0x4, R16 ;  /* 0x0000000409047825 */ /* 0x001fc800078e0010 */
[----:B------:R-:W-:Y:S01]  /*04a0*/  VIADD R9, R9, 0x4 ;  /* 0x0000000409097836 */ /* 0x000fe20000000000 */
[----:B------:R2:W-:Y:S04]  /*04b0*/  STG.E desc[UR22][R4.64], R11 ;  /* 0x0000000b04007986 */ /* 0x0005e8000c101916 */
[----:B------:R2:W-:Y:S04]  /*04c0*/  STG.E desc[UR22][R4.64+0x4], R11 ;  /* 0x0000040b04007986 */ /* 0x0005e8000c101916 */
[----:B------:R2:W-:Y:S04]  /*04d0*/  STG.E desc[UR22][R4.64+0x8], R11 ;  /* 0x0000080b04007986 */ /* 0x0005e8000c101916 */
[----:B------:R2:W-:Y:S02]  /*04e0*/  STG.E desc[UR22][R4.64+0xc], R11 ;  /* 0x00000c0b04007986 */ /* 0x0005e4000c101916 */
.L_x_42:
[----:B------:R-:W-:Y:S05]  /*04f0*/  BRA.U !UP1, `(.L_x_38) ;  /* 0x0000000109347547 */ /* 0x000fea000b800000 */
[----:B012---:R-:W-:Y:S01]  /*0500*/  IMAD.WIDE.U32 R4, R9, 0x4, R2 ;  /* 0x0000000409047825 */ /* 0x007fe200078e0002 */
[----:B------:R-:W-:-:S03]  /*0510*/  UIADD3 UR4, UPT, UPT, -UR4, URZ, URZ ;  /* 0x000000ff04047290 */ /* 0x000fc6000fffe1ff */
[----:B------:R-:W-:Y:S01]  /*0520*/  IMAD.MOV.U32 R11, RZ, RZ, 0x7fc00000 ;  /* 0x7fc00000ff0b7424 */ /* 0x000fe200078e00ff */
[----:B------:R-:W-:-:S04]  /*0530*/  IADD3 R0, P0, PT, R4, UR8, RZ ;  /* 0x0000000804007c10 */ /* 0x000fc8000ff1e0ff */
[----:B------:R-:W-:-:S09]  /*0540*/  IADD3.X R9, PT, PT, R5, UR9, RZ, P0, !PT ;  /* 0x0000000905097c10 */ /* 0x000fd200087fe4ff */
.L_x_43:
[----:B---3--:R-:W-:Y:S01]  /*0550*/  MOV R4, R0 ;  /* 0x0000000000047202 */ /* 0x008fe20000000f00 */
[----:B------:R-:W-:Y:S01]  /*0560*/  IMAD.MOV.U32 R5, RZ, RZ, R9 ;  /* 0x000000ffff057224 */ /* 0x000fe200078e0009 */
[----:B------:R-:W-:Y:S01]  /*0570*/  UIADD3 UR4, UPT, UPT, UR4, 0x1, URZ ;  /* 0x0000000104047890 */ /* 0x000fe2000fffe0ff */
[----:B------:R-:W-:-:S03]  /*0580*/  IADD3 R0, P0, PT, R0, 0x4, RZ ;  /* 0x0000000400007810 */ /* 0x000fc60007f1e0ff */
[----:B------:R3:W-:Y:S01]  /*0590*/  STG.E desc[UR22][R4.64], R11 ;  /* 0x0000000b04007986 */ /* 0x0007e2000c101916 */
[----:B------:R-:W-:Y:S01]  /*05a0*/  UISETP.NE.AND UP0, UPT, UR4, URZ, UPT ;  /* 0x000000ff0400728c */ /* 0x000fe2000bf05270 */
[----:B------:R-:W-:-:S08]  /*05b0*/  IMAD.X R9, RZ, RZ, R9, P0 ;  /* 0x000000ffff097224 */ /* 0x000fd000000e0609 */
[----:B------:R-:W-:Y:S05]  /*05c0*/  BRA.U UP0, `(.L_x_43) ;  /* 0xfffffffd00e07547 */ /* 0x000fea000b83ffff */
.L_x_38:
[----:B0123--:R-:W0:Y:S02]  /*05d0*/  LDC.64 R4, c[0x0][0x3a0] ;  /* 0x0000e800ff047b82 */ /* 0x00fe240000000a00 */
[----:B0-----:R-:W-:-:S05]  /*05e0*/  IMAD.WIDE R4, R7, 0x4, R4 ;  /* 0x0000000407047825 */ /* 0x001fca00078e0204 */
[----:B------:R-:W2:Y:S02]  /*05f0*/  LDG.E.CONSTANT R0, desc[UR22][R4.64] ;  /* 0x0000001604007981 */ /* 0x000ea4000c1e9900 */
[----:B--2---:R-:W-:-:S13]  /*0600*/  ISETP.GE.AND P0, PT, R0, 0x1, PT ;  /* 0x000000010000780c */ /* 0x004fda0003f06270 */
[----:B------:R-:W-:Y:S05]  /*0610*/  @!P0 EXIT ;  /* 0x000000000000894d */ /* 0x000fea0003800000 */
[----:B------:R-:W0:Y:S02]  /*0620*/  LDCU UR5, c[0x0][0x3b0] ;  /* 0x00007600ff0577ac */ /* 0x000e240008000800 */
[----:B0-----:R-:W-:-:S04]  /*0630*/  UIADD3 UR4, UPT, UPT, UR5, 0x1, URZ ;  /* 0x0000000105047890 */ /* 0x001fc8000fffe0ff */
[----:B------:R-:W-:-:S04]  /*0640*/  UISETP.GE.AND UP0, UPT, UR4, UR7, UPT ;  /* 0x000000070400728c */ /* 0x000fc8000bf06270 */
[----:B------:R-:W-:-:S06]  /*0650*/  UISETP.LT.OR UP0, UPT, UR5, URZ, UP0 ;  /* 0x000000ff0500728c */ /* 0x000fcc0008701670 */
[----:B------:R-:W-:-:S13]  /*0660*/  PLOP3.LUT P0, PT, PT, PT, UP0, 0x80, 0x8 ;  /* 0x000000000008781c */ /* 0x000fda0003f0f008 */
[----:B------:R-:W-:Y:S05]  /*0670*/  @P0 EXIT ;  /* 0x000000000000094d */ /* 0x000fea0003800000 */
[----:B------:R-:W0:Y:S01]  /*0680*/  I2F.F64.U32 R6, R0 ;  /* 0x0000000000067312 */ /* 0x000e220000201800 */
[----:B------:R-:W-:Y:S01]  /*0690*/  UMOV UR6, UR4 ;  /* 0x0000000400067c82 */ /* 0x000fe20008000000 */
[----:B------:R-:W-:Y:S06]  /*06a0*/  BSSY.RECONVERGENT B0, `(.L_x_44) ;  /* 0x000000e000007945 */ /* 0x000fec0003800200 */
[----:B0-----:R-:W0:Y:S01]  /*06b0*/  MUFU.RCP64H R5, R7 ;  /* 0x0000000700057308 */ /* 0x001e220000001800 */
[----:B------:R-:W-:-:S05]  /*06c0*/  VIADD R4, R7, 0x300402 ;  /* 0x0030040207047836 */ /* 0x000fca0000000000 */
[----:B------:R-:W-:Y:S01]  /*06d0*/  FSETP.GEU.AND P0, PT, |R4|, 5.8789094863358348022e-39, PT ;  /* 0x004004020400780b */ /* 0x000fe20003f0e200 */
[----:B0-----:R-:W-:-:S08]  /*06e0*/  DFMA R8, -R6, R4, 1 ;  /* 0x3ff000000608742b */ /* 0x001fd00000000104 */
[----:B------:R-:W-:-:S08]  /*06f0*/  DFMA R8, R8, R8, R8 ;  /* 0x000000080808722b */ /* 0x000fd00000000008 */
[----:B------:R-:W-:-:S08]  /*0700*/  DFMA R8, R4, R8, R4 ;  /* 0x000000080408722b */ /* 0x000fd00000000004 */
[----:B------:R-:W-:-:S08]  /*0710*/  DFMA R14, -R6, R8, 1 ;  /* 0x3ff00000060e742b */ /* 0x000fd00000000108 */
[----:B------:R-:W-:Y:S01]  /*0720*/  DFMA R14, R8, R14, R8 ;  /* 0x0000000e080e722b */ /* 0x000fe20000000008 */
[----:B------:R-:W-:Y:S10]  /*0730*/  @P0 BRA `(.L_x_45) ;  /* 0x0000000000100947 */ /* 0x000ff40003800000 */
[----:B------:R-:W-:-:S05]  /*0740*/  LOP3.LUT R4, R7, 0x7fffffff, RZ, 0xc0, !PT ;  /* 0x7fffffff07047812 */ /* 0x000fca00078ec0ff */
[----:B------:R-:W-:Y:S01]  /*0750*/  VIADD R10, R4, 0xfff00000 ;  /* 0xfff00000040a7836 */ /* 0x000fe20000000000 */
[----:B------:R-:W-:-:S07]  /*0760*/  MOV R4, 0x780 ;  /* 0x0000078000047802 */ /* 0x000fce0000000f00 */
[----:B------:R-:W-:Y:S05]  /*0770*/  CALL.REL.NOINC `($__internal_2_$__cuda_sm20_dblrcp_rn_slowpath_v3) ;  /* 0x00000010001c7944 */ /* 0x000fea0003c00000 */
.L_x_45:
[----:B------:R-:W-:Y:S05]  /*0780*/  BSYNC.RECONVERGENT B0 ;  /* 0x0000000000007941 */ /* 0x000fea0003800200 */
.L_x_44:
[----:B------:R-:W0:Y:S01]  /*0790*/  LDCU UR20, c[0x0][0x3b0] ;  /* 0x00007600ff1477ac */ /* 0x000e220008000800 */
[----:B------:R-:W-:Y:S02]  /*07a0*/  IADD3 R0, PT, PT, R0, -0x1, RZ ;  /* 0xffffffff00007810 */ /* 0x000fe40007ffe0ff */
[----:B------:R-:W-:Y:S02]  /*07b0*/  CS2R R12, SRZ ;  /* 0x00000000000c7805 */ /* 0x000fe4000001ff00 */
[----:B------:R-:W-:Y:S01]  /*07c0*/  CS2R R10, SRZ ;  /* 0x00000000000a7805 */ /* 0x000fe2000001ff00 */
[----:B------:R-:W1:Y:S01]  /*07d0*/  LDCU.64 UR24, c[0x0][0x3b8] ;  /* 0x00007700ff1877ac */ /* 0x000e620008000a00 */
[----:B------:R-:W-:Y:S01]  /*07e0*/  CS2R R8, SRZ ;  /* 0x0000000000087805 */ /* 0x000fe2000001ff00 */
[----:B------:R-:W2:Y:S01]  /*07f0*/  LDCU.128 UR12, c[0x0][0x390] ;  /* 0x00007200ff0c77ac */ /* 0x000ea20008000c00 */
[----:B------:R-:W3:Y:S01]  /*0800*/  LDCU.128 UR16, c[0x0][0x380] ;  /* 0x00007000ff1077ac */ /* 0x000ee20008000c00 */
[----:B------:R-:W4:Y:S01]  /*0810*/  LDCU UR21, c[0x0][0x3a8] ;  /* 0x00007500ff1577ac */ /* 0x000f220008000800 */
[----:B0-----:R-:W-:Y:S01]  /*0820*/  IMAD.U32 R5, RZ, RZ, UR20 ;  /* 0x00000014ff057e24 */ /* 0x001fe2000f8e00ff */
[----:B------:R-:W-:Y:S01]  /*0830*/  UMOV UR4, 0x8 ;  /* 0x0000000800047882 */ /* 0x000fe20000000000 */
[----:B------:R-:W-:-:S02]  /*0840*/  UMOV UR5, 0x0 ;  /* 0x0000000000057882 */ /* 0x000fc40000000000 */
[----:B------:R-:W-:Y:S01]  /*0850*/  IMAD.WIDE.U32 R2, R5, 0x4, R2 ;  /* 0x0000000405027825 */ /* 0x000fe200078e0002 */
[----:B------:R-:W-:Y:S02]  /*0860*/  UIMAD.WIDE.U32 UR4, UR20, 0x8, UR4 ;  /* 0x00000008140478a5 */ /* 0x000fe4000f8e0004 */
[----:B--2---:R-:W-:Y:S01]  /*0870*/  UIADD3.X UR7, UP1, UPT, UR20, UR14, URZ, UPT, !UPT ;  /* 0x0000000e14077290 */ /* 0x004fe2000bf3e4ff */
[----:B-1----:R-:W-:Y:S01]  /*0880*/  IADD3 R4, P0, PT, R2, UR24, RZ ;  /* 0x0000001802047c10 */ /* 0x002fe2000ff1e0ff */
[----:B------:R-:W-:Y:S01]  /*0890*/  UIADD3 UR12, UP0, UPT, UR4, UR12, URZ ;  /* 0x0000000c040c7290 */ /* 0x000fe2000ff1e0ff */
[----:B------:R-:W-:Y:S01]  /*08a0*/  IMAD.MOV.U32 R5, RZ, RZ, RZ ;  /* 0x000000ffff057224 */ /* 0x000fe200078e00ff */
[----:B------:R-:W-:Y:S01]  /*08b0*/  UIADD3.X UR8, UPT, UPT, URZ, UR15, URZ, UP1, !UPT ;  /* 0x0000000fff087290 */ /* 0x000fe20008ffe4ff */
[----:B------:R-:W-:Y:S01]  /*08c0*/  IADD3 R4, P1, PT, R4, 0x4, RZ ;  /* 0x0000000404047810 */ /* 0x000fe20007f3e0ff */
[----:B------:R-:W-:Y:S02]  /*08d0*/  UIADD3.X UR13, UPT, UPT, UR5, UR13, URZ, UP0, !UPT ;  /* 0x0000000d050d7290 */ /* 0x000fe400087fe4ff */
[----:B---3--:R-:W-:Y:S01]  /*08e0*/  UIADD3 UR10, UP0, UPT, UR4, UR18, URZ ;  /* 0x00000012040a7290 */ /* 0x008fe2000ff1e0ff */
[----:B------:R-:W-:Y:S01]  /*08f0*/  IADD3.X R19, PT, PT, RZ, UR25, R3, P1, P0 ;  /* 0x00000019ff137c10 */ /* 0x000fe20008fe0403 */
[----:B------:R-:W-:-:S02]  /*0900*/  UIADD3 UR9, UP1, UPT, UR4, UR16, URZ ;  /* 0x0000001004097290 */ /* 0x000fc4000ff3e0ff */
[----:B------:R-:W-:Y:S02]  /*0910*/  UIADD3.X UR11, UPT, UPT, UR5, UR19, URZ, UP0, !UPT ;  /* 0x00000013050b7290 */ /* 0x000fe400087fe4ff */
[----:B------:R-:W-:Y:S02]  /*0920*/  UIADD3.X UR5, UPT, UPT, UR5, UR17, URZ, UP1, !UPT ;  /* 0x0000001105057290 */ /* 0x000fe40008ffe4ff */
[----:B----4-:R-:W-:-:S12]  /*0930*/  UIADD3 UR4, UPT, UPT, -UR21, UR20, URZ ;  /* 0x0000001415047290 */ /* 0x010fd8000fffe1ff */
.L_x_68:
[----:B01----:R-:W-:Y:S02]  /*0940*/  IMAD.U32 R6, RZ, RZ, UR7 ;  /* 0x00000007ff067e24 */ /* 0x003fe4000f8e00ff */
[----:B------:R-:W-:-:S05]  /*0950*/  IMAD.U32 R7, RZ, RZ, UR8 ;  /* 0x00000008ff077e24 */ /* 0x000fca000f8e00ff */
[----:B------:R-:W2:Y:S01]  /*0960*/  LDG.E.U8.CONSTANT R6, desc[UR22][R6.64] ;  /* 0x0000001606067981 */ /* 0x000ea2000c1e9100 */
[----:B------:R-:W-:-:S06]  /*0970*/  UIADD3 UR14, UPT, UPT, UR6, -0x1, URZ ;  /* 0xffffffff060e7890 */ /* 0x000fcc000fffe0ff */
[----:B------:R-:W-:Y:S01]  /*0980*/  IMAD.U32 R3, RZ, RZ, UR14 ;  /* 0x0000000eff037e24 */ /* 0x000fe2000f8e00ff */
[----:B--2---:R-:W-:-:S13]  /*0990*/  ISETP.NE.AND P0, PT, R6, RZ, PT ;  /* 0x000000ff0600720c */ /* 0x004fda0003f05270 */
[----:B------:R-:W-:-:S06]  /*09a0*/  @P0 IMAD.WIDE.U32 R2, R3, 0x4, R16 ;  /* 0x0000000403020825 */ /* 0x000fcc00078e0010 */
[----:B------:R-:W2:Y:S01]  /*09b0*/  @P0 LDG.E R3, desc[UR22][R2.64] ;  /* 0x0000001602030981 */ /* 0x000ea2000c1e1900 */
[----:B------:R-:W-:Y:S01]  /*09c0*/  IMAD.MOV.U32 R6, RZ, RZ, R4 ;  /* 0x000000ffff067224 */ /* 0x000fe200078e0004 */
[----:B------:R-:W-:-:S05]  /*09d0*/  MOV R7, R19 ;  /* 0x0000001300077202 */ /* 0x000fca0000000f00 */
[----:B--2---:R0:W-:Y:S01]  /*09e0*/  @P0 STG.E desc[UR22][R6.64], R3 ;  /* 0x0000000306000986 */ /* 0x0041e2000c101916 */
[----:B------:R-:W-:Y:S05]  /*09f0*/  @P0 BRA `(.L_x_46) ;  /* 0x0000000c00400947 */ /* 0x000fea0003800000 */
[----:B------:R-:W-:Y:S01]  /*0a00*/  IMAD.U32 R2, RZ, RZ, UR9 ;  /* 0x00000009ff027e24 */ /* 0x000fe2000f8e00ff */
[----:B------:R-:W-:Y:S01]  /*0a10*/  MOV R21, UR13 ;  /* 0x0000000d00157c02 */ /* 0x000fe20008000f00 */
[----:B0-----:R-:W-:Y:S02]  /*0a20*/  IMAD.U32 R3, RZ, RZ, UR5 ;  /* 0x00000005ff037e24 */ /* 0x001fe4000f8e00ff */
[----:B------:R-:W-:Y:S02]  /*0a30*/  IMAD.U32 R18, RZ, RZ, UR10 ;  /* 0x0000000aff127e24 */ /* 0x000fe4000f8e00ff */
[----:B------:R-:W-:Y:S02]  /*0a40*/  IMAD.U32 R19, RZ, RZ, UR11 ;  /* 0x0000000bff137e24 */ /* 0x000fe4000f8e00ff */
[----:B------:R-:W-:Y:S01]  /*0a50*/  IMAD.U32 R20, RZ, RZ, UR12 ;  /* 0x0000000cff147e24 */ /* 0x000fe2000f8e00ff */
[----:B------:R-:W5:Y:S04]  /*0a60*/  LDG.E.64.CONSTANT R2, desc[UR22][R2.64] ;  /* 0x0000001602027981 */ /* 0x000f68000c1e9b00 */
[----:B------:R-:W5:Y:S04]  /*0a70*/  LDG.E.64.CONSTANT R18, desc[UR22][R18.64] ;  /* 0x0000001612127981 */ /* 0x000f68000c1e9b00 */
[----:B------:R-:W5:Y:S01]  /*0a80*/  LDG.E.64.CONSTANT R20, desc[UR22][R20.64] ;  /* 0x0000001614147981 */ /* 0x000f62000c1e9b00 */
[----:B------:R-:W-:Y:S01]  /*0a90*/  ISETP.GE.AND P0, PT, R5, R0, PT ;  /* 0x000000000500720c */ /* 0x000fe20003f06270 */
[----:B------:R-:W-:-:S12]  /*0aa0*/  BSSY.RECONVERGENT B0, `(.L_x_46) ;  /* 0x00000c5000007945 */ /* 0x000fd80003800200 */
[----:B------:R-:W-:Y:S05]  /*0ab0*/  @P0 BRA `(.L_x_47) ;  /* 0x0000000400840947 */ /* 0x000fea0003800000 */
[----:B------:R-:W-:Y:S01]  /*0ac0*/  VIADD R5, R5, 0x1 ;  /* 0x0000000105057836 */ /* 0x000fe20000000000 */
[----:B-----5:R-:W-:Y:S02]  /*0ad0*/  DADD R8, R8, R2 ;  /* 0x0000000008087229 */ /* 0x020fe40000000002 */
[----:B------:R-:W-:Y:S02]  /*0ae0*/  DADD R10, R10, R18 ;  /* 0x000000000a0a7229 */ /* 0x000fe40000000012 */
[----:B------:R-:W-:Y:S01]  /*0af0*/  ISETP.NE.AND P0, PT, R5, R0, PT ;  /* 0x000000000500720c */ /* 0x000fe20003f05270 */
        /* <DEDUP_REMOVED lines=27> */
[----:B------:R-:W-:Y:S05]  /*0cb0*/  CALL.REL.NOINC `($__internal_3_$__cuda_sm20_div_rn_f64_full) ;  /* 0x0000000c00707944 */ /* 0x000fea0003c00000 */
[----:B------:R-:W-:Y:S02]  /*0cc0*/  IMAD.MOV.U32 R32, RZ, RZ, R26 ;  /* 0x000000ffff207224 */ /* 0x000fe400078e001a */
[----:B------:R-:W-:-:S07]  /*0cd0*/  IMAD.MOV.U32 R33, RZ, RZ, R27 ;  /* 0x000000ffff217224 */ /* 0x000fce00078e001b */
.L_x_52:
[----:B------:R-:W-:Y:S05]  /*0ce0*/  BSYNC.RECONVERGENT B2 ;  /* 0x0000000000027941 */ /* 0x000fea0003800200 */
.L_x_51:
        /* <DEDUP_REMOVED lines=24> */
.L_x_54:
[----:B------:R-:W-:Y:S05]  /*0e70*/  BSYNC.RECONVERGENT B2 ;  /* 0x0000000000027941 */ /* 0x000fea0003800200 */
.L_x_53:
[----:B------:R-:W-:-:S11]  /*0e80*/  DMUL R2, R2, 100 ;  /* 0x4059000002027828 */ /* 0x000fd60000000000 */
.L_x_50:
[----:B------:R-:W-:Y:S05]  /*0e90*/  BSYNC.RECONVERGENT B1 ;  /* 0x0000000000017941 */ /* 0x000fea0003800200 */
.L_x_49:
        /* <DEDUP_REMOVED lines=15> */
[--C-:B------:R-:W-:Y:S02]  /*0f90*/  DFMA R20, -R4, R2, |R22|.reuse ;  /* 0x000000020414722b */ /* 0x100fe40000000516 */
[----:B------:R-:W-:-:S06]  /*0fa0*/  DADD R22, -RZ, |R22| ;  /* 0x00000000ff167229 */ /* 0x000fcc0000000516 */
[----:B------:R-:W-:-:S04]  /*0fb0*/  DFMA R2, R18, R20, R2 ;  /* 0x000000141202722b */ /* 0x000fc80000000002 */
[----:B------:R-:W-:-:S06]  /*0fc0*/  FSETP.GEU.AND P1, PT, |R23|, 6.5827683646048100446e-37, PT ;  /* 0x036000001700780b */ /* 0x000fcc0003f2e200 */
[----:B------:R-:W-:-:S05]  /*0fd0*/  FFMA R18, RZ, R5, R3 ;  /* 0x00000005ff127223 */ /* 0x000fca0000000003 */
[----:B------:R-:W-:-:S13]  /*0fe0*/  FSETP.GT.AND P0, PT, |R18|, 1.469367938527859385e-39, PT ;  /* 0x001000001200780b */ /* 0x000fda0003f04200 */
[----:B------:R-:W-:Y:S05]  /*0ff0*/  @P0 BRA P1, `(.L_x_58) ;  /* 0x0000000000180947 */ /* 0x000fea0000800000 */
[----:B------:R-:W-:Y:S01]  /*1000*/  MOV R20, R4 ;  /* 0x0000000400147202 */ /* 0x000fe20000000f00 */
[----:B------:R-:W-:Y:S01]  /*1010*/  IMAD.MOV.U32 R21, RZ, RZ, R5 ;  /* 0x000000ffff157224 */ /* 0x000fe200078e0005 */
[----:B------:R-:W-:-:S07]  /*1020*/  MOV R2, 0x1040 ;  /* 0x0000104000027802 */ /* 0x000fce0000000f00 */
[----:B------:R-:W-:Y:S05]  /*1030*/  CALL.REL.NOINC `($__internal_3_$__cuda_sm20_div_rn_f64_full) ;  /* 0x0000000800907944 */ /* 0x000fea0003c00000 */
[----:B------:R-:W-:Y:S02]  /*1040*/  IMAD.MOV.U32 R2, RZ, RZ, R26 ;  /* 0x000000ffff027224 */ /* 0x000fe400078e001a */
[----:B------:R-:W-:-:S07]  /*1050*/  IMAD.MOV.U32 R3, RZ, RZ, R27 ;  /* 0x000000ffff037224 */ /* 0x000fce00078e001b */
.L_x_58:
[----:B------:R-:W-:Y:S05]  /*1060*/  BSYNC.RECONVERGENT B2 ;  /* 0x0000000000027941 */ /* 0x000fea0003800200 */
.L_x_57:
[----:B------:R-:W-:-:S06]  /*1070*/  DMUL R2, R2, 100 ;  /* 0x4059000002027828 */ /* 0x000fcc0000000000 */
[----:B------:R0:W1:Y:S05]  /*1080*/  F2F.F32.F64 R19, R2 ;  /* 0x0000000200137310 */ /* 0x00006a0000301000 */
.L_x_56:
[----:B------:R-:W-:Y:S05]  /*1090*/  BSYNC.RECONVERGENT B1 ;  /* 0x0000000000017941 */ /* 0x000fea0003800200 */
.L_x_55:
[----:B-1----:R2:W-:Y:S01]  /*10a0*/  STG.E desc[UR22][R6.64], R19 ;  /* 0x0000001306007986 */ /* 0x0025e2000c101916 */
[----:B------:R-:W-:Y:S01]  /*10b0*/  IMAD.MOV.U32 R5, RZ, RZ, R0 ;  /* 0x000000ffff057224 */ /* 0x000fe200078e0000 */
[----:B------:R-:W-:Y:S06]  /*10c0*/  BRA `(.L_x_48) ;  /* 0x0000000400887947 */ /* 0x000fec0003800000 */
.L_x_47:
[-C--:B------:R-:W-:Y:S01]  /*10d0*/  DFMA R12, R12, -R14.reuse, R12 ;  /* 0x8000000e0c0c722b */ /* 0x080fe2000000000c */
[----:B------:R-:W-:Y:S01]  /*10e0*/  BSSY.RECONVERGENT B1, `(.L_x_59) ;  /* 0x000003c000017945 */ /* 0x000fe20003800200 */
[-C--:B------:R-:W-:Y:S01]  /*10f0*/  DFMA R10, R10, -R14.reuse, R10 ;  /* 0x8000000e0a0a722b */ /* 0x080fe2000000000a */
[----:B------:R-:W-:Y:S01]  /*1100*/  CS2R R32, SRZ ;  /* 0x0000000000207805 */ /* 0x000fe2000001ff00 */
[----:B------:R-:W-:-:S04]  /*1110*/  DFMA R8, R8, -R14, R8 ;  /* 0x8000000e0808722b */ /* 0x000fc80000000008 */
[----:B-----5:R-:W-:Y:S02]  /*1120*/  DADD R12, R20, R12 ;  /* 0x00000000140c7229 */ /* 0x020fe4000000000c */
        /* <DEDUP_REMOVED lines=20> */
[----:B------:R-:W-:Y:S01]  /*1270*/  MOV R22, R8 ;  /* 0x0000000800167202 */ /* 0x000fe20000000f00 */
[----:B------:R-:W-:Y:S01]  /*1280*/  IMAD.MOV.U32 R23, RZ, RZ, R9 ;  /* 0x000000ffff177224 */ /* 0x000fe200078e0009 */
[----:B------:R-:W-:Y:S01]  /*1290*/  MOV R2, 0x12d0 ;  /* 0x000012d000027802 */ /* 0x000fe20000000f00 */
[----:B------:R-:W-:Y:S02]  /*12a0*/  IMAD.MOV.U32 R20, RZ, RZ, R12 ;  /* 0x000000ffff147224 */ /* 0x000fe400078e000c */
[----:B------:R-:W-:-:S07]  /*12b0*/  IMAD.MOV.U32 R21, RZ, RZ, R13 ;  /* 0x000000ffff157224 */ /* 0x000fce00078e000d */
[----:B------:R-:W-:Y:S05]  /*12c0*/  CALL.REL.NOINC `($__internal_3_$__cuda_sm20_div_rn_f64_full) ;  /* 0x0000000400ec7944 */ /* 0x000fea0003c00000 */
[----:B------:R-:W-:Y:S02]  /*12d0*/  IMAD.MOV.U32 R32, RZ, RZ, R26 ;  /* 0x000000ffff207224 */ /* 0x000fe400078e001a */
[----:B------:R-:W-:-:S07]  /*12e0*/  IMAD.MOV.U32 R33, RZ, RZ, R27 ;  /* 0x000000ffff217224 */ /* 0x000fce00078e001b */
.L_x_62:
[----:B------:R-:W-:Y:S05]  /*12f0*/  BSYNC.RECONVERGENT B2 ;  /* 0x0000000000027941 */ /* 0x000fea0003800200 */
.L_x_61:
[----:B------:R-:W0:Y:S01]  /*1300*/  MUFU.RCP64H R3, R13 ;  /* 0x0000000d00037308 */ /* 0x000e220000001800 */
[----:B------:R-:W-:Y:S01]  /*1310*/  MOV R2, 0x1 ;  /* 0x0000000100027802 */ /* 0x000fe20000000f00 */
[----:B------:R-:W-:Y:S01]  /*1320*/  BSSY.RECONVERGENT B2, `(.L_x_63) ;  /* 0x0000016000027945 */ /* 0x000fe20003800200 */
[----:B------:R-:W-:Y:S01]  /*1330*/  FSETP.GEU.AND P1, PT, |R11|, 6.5827683646048100446e-37, PT ;  /* 0x036000000b00780b */ /* 0x000fe20003f2e200 */
        /* <DEDUP_REMOVED lines=17> */
[----:B------:R-:W-:Y:S05]  /*1450*/  CALL.REL.NOINC `($__internal_3_$__cuda_sm20_div_rn_f64_full) ;  /* 0x0000000400887944 */ /* 0x000fea0003c00000 */
[----:B------:R-:W-:Y:S01]  /*1460*/  IMAD.MOV.U32 R2, RZ, RZ, R26 ;  /* 0x000000ffff027224 */ /* 0x000fe200078e001a */
[----:B------:R-:W-:-:S07]  /*1470*/  MOV R3, R27 ;  /* 0x0000001b00037202 */ /* 0x000fce0000000f00 */
.L_x_64:
[----:B------:R-:W-:Y:S05]  /*1480*/  BSYNC.RECONVERGENT B2 ;  /* 0x0000000000027941 */ /* 0x000fea0003800200 */
.L_x_63:
[----:B------:R-:W-:-:S11]  /*1490*/  DMUL R2, R2, 100 ;  /* 0x4059000002027828 */ /* 0x000fd60000000000 */
.L_x_60:
[----:B------:R-:W-:Y:S05]  /*14a0*/  BSYNC.RECONVERGENT B1 ;  /* 0x0000000000017941 */ /* 0x000fea0003800200 */
.L_x_59:
        /* <DEDUP_REMOVED lines=20> */
[----:B------:R-:W-:Y:S01]  /*15f0*/  IMAD.MOV.U32 R20, RZ, RZ, R18 ;  /* 0x000000ffff147224 */ /* 0x000fe200078e0012 */
[----:B------:R-:W-:Y:S01]  /*1600*/  MOV R2, 0x1630 ;  /* 0x0000163000027802 */ /* 0x000fe20000000f00 */
[----:B------:R-:W-:-:S07]  /*1610*/  IMAD.MOV.U32 R21, RZ, RZ, R19 ;  /* 0x000000ffff157224 */ /* 0x000fce00078e0013 */
[----:B------:R-:W-:Y:S05]  /*1620*/  CALL.REL.NOINC `($__internal_3_$__cuda_sm20_div_rn_f64_full) ;  /* 0x0000000400147944 */ /* 0x000fea0003c00000 */
[----:B------:R-:W-:Y:S02]  /*1630*/  IMAD.MOV.U32 R2, RZ, RZ, R26 ;  /* 0x000000ffff027224 */ /* 0x000fe400078e001a */
[----:B------:R-:W-:-:S07]  /*1640*/  IMAD.MOV.U32 R3, RZ, RZ, R27 ;  /* 0x000000ffff037224 */ /* 0x000fce00078e001b */
.L_x_67:
[----:B------:R-:W-:Y:S05]  /*1650*/  BSYNC.RECONVERGENT B1 ;  /* 0x0000000000017941 */ /* 0x000fea0003800200 */
.L_x_66:
[----:B------:R-:W-:-:S10]  /*1660*/  DMUL R2, R2, 100 ;  /* 0x4059000002027828 */ /* 0x000fd40000000000 */
[----:B------:R-:W0:Y:S02]  /*1670*/  F2F.F32.F64 R3, R2 ;  /* 0x0000000200037310 */ /* 0x000e240000301000 */
[----:B0-----:R1:W-:Y:S01]  /*1680*/  STG.E desc[UR22][R6.64], R3 ;  /* 0x0000000306007986 */ /* 0x0013e2000c101916 */
[----:B------:R-:W-:Y:S05]  /*1690*/  BRA `(.L_x_48) ;  /* 0x0000000000147947 */ /* 0x000fea0003800000 */
.L_x_65:
[----:B------:R-:W-:-:S06]  /*16a0*/  UIADD3 UR14, UPT, UPT, UR6, -0x1, URZ ;  /* 0xffffffff060e7890 */ /* 0x000fcc000fffe0ff */
[----:B------:R-:W-:-:S05]  /*16b0*/  MOV R3, UR14 ;  /* 0x0000000e00037c02 */ /* 0x000fca0008000f00 */
[----:B------:R-:W-:-:S06]  /*16c0*/  IMAD.WIDE.U32 R2, R3, 0x4, R16 ;  /* 0x0000000403027825 */ /* 0x000fcc00078e0010 */
[----:B------:R-:W2:Y:S04]  /*16d0*/  LDG.E R3, desc[UR22][R2.64] ;  /* 0x0000001602037981 */ /* 0x000ea8000c1e1900 */
[----:B--2---:R0:W-:Y:S02]  /*16e0*/  STG.E desc[UR22][R6.64], R3 ;  /* 0x0000000306007986 */ /* 0x0041e4000c101916 */
.L_x_48:
[----:B------:R-:W-:Y:S05]  /*16f0*/  BSYNC.RECONVERGENT B0 ;  /* 0x0000000000007941 */ /* 0x000fea0003800200 */
.L_x_46:
[----:B------:R-:W-:Y:S01]  /*1700*/  UIADD3 UR12, UP0, UPT, UR12, 0x8, URZ ;  /* 0x000000080c0c7890 */ /* 0x000fe2000ff1e0ff */
[----:B------:R-:W-:Y:S01]  /*1710*/  IADD3 R4, P0, PT, R6, 0x4, RZ ;  /* 0x0000000406047810 */ /* 0x000fe20007f1e0ff */
[----:B------:R-:W-:Y:S02]  /*1720*/  UIADD3 UR4, UPT, UPT, UR4, 0x1, URZ ;  /* 0x0000000104047890 */ /* 0x000fe4000fffe0ff */
[----:B------:R-:W-:Y:S02]  /*1730*/  UIADD3.X UR13, UPT, UPT, URZ, UR13, URZ, UP0, !UPT ;  /* 0x0000000dff0d7290 */ /* 0x000fe400087fe4ff */
[----:B------:R-:W-:Y:S01]  /*1740*/  UISETP.NE.AND UP0, UPT, UR4, -0x1, UPT ;  /* 0xffffffff0400788c */ /* 0x000fe2000bf05270 */
[----:B--2---:R-:W-:Y:S01]  /*1750*/  IMAD.X R19, RZ, RZ, R7, P0 ;  /* 0x000000ffff137224 */ /* 0x004fe200000e0607 */
[----:B------:R-:W-:Y:S02]  /*1760*/  UIADD3 UR10, UP1, UPT, UR10, 0x8, URZ ;  /* 0x000000080a0a7890 */ /* 0x000fe4000ff3e0ff */
[----:B------:R-:W-:-:S02]  /*1770*/  UIADD3 UR9, UP2, UPT, UR9, 0x8, URZ ;  /* 0x0000000809097890 */ /* 0x000fc4000ff5e0ff */
[----:B------:R-:W-:Y:S02]  /*1780*/  UIADD3 UR7, UP3, UPT, UR7, 0x1, URZ ;  /* 0x0000000107077890 */ /* 0x000fe4000ff7e0ff */
[----:B------:R-:W-:Y:S02]  /*1790*/  UIADD3 UR6, UPT, UPT, UR6, 0x1, URZ ;  /* 0x0000000106067890 */ /* 0x000fe4000fffe0ff */
[----:B------:R-:W-:Y:S02]  /*17a0*/  UIADD3.X UR11, UPT, UPT, URZ, UR11, URZ, UP1, !UPT ;  /* 0x0000000bff0b7290 */ /* 0x000fe40008ffe4ff */
[----:B------:R-:W-:Y:S02]  /*17b0*/  UIADD3.X UR5, UPT, UPT, URZ, UR5, URZ, UP2, !UPT ;  /* 0x00000005ff057290 */ /* 0x000fe400097fe4ff */
[----:B------:R-:W-:Y:S01]  /*17c0*/  UIADD3.X UR8, UPT, UPT, URZ, UR8, URZ, UP3, !UPT ;  /* 0x00000008ff087290 */ /* 0x000fe20009ffe4ff */
[----:B------:R-:W-:Y:S11]  /*17d0*/  BRA.U UP0, `(.L_x_68) ;  /* 0xfffffff100587547 */ /* 0x000ff6000b83ffff */
[----:B------:R-:W-:Y:S05]  /*17e0*/  EXIT ;  /* 0x000000000000794d */ /* 0x000fea0003800000 */
        .weak           $__internal_2_$__cuda_sm20_dblrcp_rn_slowpath_v3
        .type           $__internal_2_$__cuda_sm20_dblrcp_rn_slowpath_v3,@function
        .size           $__internal_2_$__cuda_sm20_dblrcp_rn_slowpath_v3,($__internal_3_$__cuda_sm20_div_rn_f64_full - $__internal_2_$__cuda_sm20_dblrcp_rn_slowpath_v3)
$__internal_2_$__cuda_sm20_dblrcp_rn_slowpath_v3:
[----:B------:R-:W-:Y:S01]  /*17f0*/  DSETP.GTU.AND P0, PT, |R6|, +INF , PT ;  /* 0x7ff000000600742a */ /* 0x000fe20003f0c200 */
[----:B------:R-:W-:-:S13]  /*1800*/  BSSY.RECONVERGENT B1, `(.L_x_69) ;  /* 0x0000023000017945 */ /* 0x000fda0003800200 */
        /* <DEDUP_REMOVED lines=22> */
.L_x_72:
        /* <DEDUP_REMOVED lines=10> */
.L_x_70:
[----:B------:R-:W-:Y:S01]  /*1a10*/  LOP3.LUT R9, R7, 0x80000, RZ, 0xfc, !PT ;  /* 0x0008000007097812 */ /* 0x000fe200078efcff */
[----:B------:R-:W-:-:S07]  /*1a20*/  IMAD.MOV.U32 R8, RZ, RZ, R6 ;  /* 0x000000ffff087224 */ /* 0x000fce00078e0006 */
.L_x_71:
[----:B------:R-:W-:Y:S05]  /*1a30*/  BSYNC.RECONVERGENT B1 ;  /* 0x0000000000017941 */ /* 0x000fea0003800200 */
.L_x_69:
[----:B------:R-:W-:Y:S02]  /*1a40*/  IMAD.MOV.U32 R5, RZ, RZ, 0x0 ;  /* 0x00000000ff057424 */ /* 0x000fe400078e00ff */
[----:B------:R-:W-:Y:S02]  /*1a50*/  IMAD.MOV.U32 R14, RZ, RZ, R8 ;  /* 0x000000ffff0e7224 */ /* 0x000fe400078e0008 */
[----:B------:R-:W-:Y:S01]  /*1a60*/  IMAD.MOV.U32 R15, RZ, RZ, R9 ;  /* 0x000000ffff0f7224 */ /* 0x000fe200078e0009 */
[----:B------:R-:W-:Y:S06]  /*1a70*/  RET.REL.NODEC R4 `(dx_batch_f32) ;  /* 0xffffffe404607950 */ /* 0x000fec0003c3ffff */
        .weak           $__internal_3_$__cuda_sm20_div_rn_f64_full
        .type           $__internal_3_$__cuda_sm20_div_rn_f64_full,@function
        .size           $__internal_3_$__cuda_sm20_div_rn_f64_full,(.L_x_82 - $__internal_3_$__cuda_sm20_div_rn_f64_full)
$__internal_3_$__cuda_sm20_div_rn_f64_full:
[C---:B------:R-:W-:Y:S01]  /*1a80*/  FSETP.GEU.AND P0, PT, |R21|.reuse, 1.469367938527859385e-39, PT ;  /* 0x001000001500780b */ /* 0x040fe20003f0e200 */
[----:B------:R-:W-:Y:S01]  /*1a90*/  BSSY.RECONVERGENT B3, `(.L_x_73) ;  /* 0x0000056000037945 */ /* 0x000fe20003800200 */
[----:B------:R-:W-:Y:S02]  /*1aa0*/  LOP3.LUT R18, R21, 0x800fffff, RZ, 0xc0, !PT ;  /* 0x800fffff15127812 */ /* 0x000fe400078ec0ff */
[C---:B------:R-:W-:Y:S02]  /*1ab0*/  FSETP.GEU.AND P2, PT, |R23|.reuse, 1.469367938527859385e-39, PT ;  /* 0x001000001700780b */ /* 0x040fe40003f4e200 */
[----:B------:R-:W-:Y:S01]  /*1ac0*/  LOP3.LUT R19, R18, 0x3ff00000, RZ, 0xfc, !PT ;  /* 0x3ff0000012137812 */ /* 0x000fe200078efcff */
[----:B------:R-:W-:Y:S01]  /*1ad0*/  IMAD.MOV.U32 R18, RZ, RZ, R20 ;  /* 0x000000ffff127224 */ /* 0x000fe200078e0014 */
[----:B------:R-:W-:Y:S02]  /*1ae0*/  MOV R24, 0x1 ;  /* 0x0000000100187802 */ /* 0x000fe40000000f00 */
[----:B------:R-:W-:-:S02]  /*1af0*/  LOP3.LUT R3, R23, 0x7ff00000, RZ, 0xc0, !PT ;  /* 0x7ff0000017037812 */ /* 0x000fc400078ec0ff */
[----:B------:R-:W-:Y:S01]  /*1b00*/  LOP3.LUT R34, R21, 0x7ff00000, RZ, 0xc0, !PT ;  /* 0x7ff0000015227812 */ /* 0x000fe200078ec0ff */
[----:B------:R-:W-:-:S03]  /*1b10*/  @!P0 DMUL R18, R20, 8.98846567431157953865e+307 ;  /* 0x7fe0000014128828 */ /* 0x000fc60000000000 */
[----:B------:R-:W-:Y:S02]  /*1b20*/  ISETP.GE.U32.AND P1, PT, R3, R34, PT ;  /* 0x000000220300720c */ /* 0x000fe40003f26070 */
[----:B------:R-:W-:Y:S01]  /*1b30*/  @!P2 LOP3.LUT R4, R21, 0x7ff00000, RZ, 0xc0, !PT ;  /* 0x7ff000001504a812 */ /* 0x000fe200078ec0ff */
[----:B------:R-:W0:Y:S03]  /*1b40*/  MUFU.RCP64H R25, R19 ;  /* 0x0000001300197308 */ /* 0x000e260000001800 */
[----:B------:R-:W-:Y:S01]  /*1b50*/  @!P2 ISETP.GE.U32.AND P3, PT, R3, R4, PT ;  /* 0x000000040300a20c */ /* 0x000fe20003f66070 */
[----:B------:R-:W-:Y:S01]  /*1b60*/  IMAD.MOV.U32 R4, RZ, RZ, 0x1ca00000 ;  /* 0x1ca00000ff047424 */ /* 0x000fe200078e00ff */
[----:B------:R-:W-:-:S04]  /*1b70*/  @!P0 LOP3.LUT R34, R19, 0x7ff00000, RZ, 0xc0, !PT ;  /* 0x7ff0000013228812 */ /* 0x000fc800078ec0ff */
[----:B------:R-:W-:-:S04]  /*1b80*/  @!P2 SEL R27, R4, 0x63400000, !P3 ;  /* 0x63400000041ba807 */ /* 0x000fc80005800000 */
[----:B------:R-:W-:Y:S01]  /*1b90*/  @!P2 LOP3.LUT R30, R27, 0x80000000, R23, 0xf8, !PT ;  /* 0x800000001b1ea812 */ /* 0x000fe200078ef817 */
[----:B0-----:R-:W-:-:S03]  /*1ba0*/  DFMA R28, R24, -R18, 1 ;  /* 0x3ff00000181c742b */ /* 0x001fc60000000812 */
[----:B------:R-:W-:Y:S01]  /*1bb0*/  @!P2 LOP3.LUT R31, R30, 0x100000, RZ, 0xfc, !PT ;  /* 0x001000001e1fa812 */ /* 0x000fe200078efcff */
[----:B------:R-:W-:-:S04]  /*1bc0*/  @!P2 IMAD.MOV.U32 R30, RZ, RZ, RZ ;  /* 0x000000ffff1ea224 */ /* 0x000fc800078e00ff */
        /* <DEDUP_REMOVED lines=12> */
[----:B------:R-:W-:-:S05]  /*1c90*/  @!P2 LOP3.LUT R28, R25, 0x7ff00000, RZ, 0xc0, !PT ;  /* 0x7ff00000191ca812 */ /* 0x000fca00078ec0ff */
[----:B------:R-:W-:-:S05]  /*1ca0*/  VIADD R26, R28, 0xffffffff ;  /* 0xffffffff1c1a7836 */ /* 0x000fca0000000000 */
[----:B------:R-:W-:Y:S02]  /*1cb0*/  ISETP.GT.U32.AND P0, PT, R26, 0x7feffffe, PT ;  /* 0x7feffffe1a00780c */ /* 0x000fe40003f04070 */
[----:B------:R-:W-:-:S04]  /*1cc0*/  IADD3 R26, PT, PT, R34, -0x1, RZ ;  /* 0xffffffff221a7810 */ /* 0x000fc80007ffe0ff */
[----:B------:R-:W-:-:S13]  /*1cd0*/  ISETP.GT.U32.OR P0, PT, R26, 0x7feffffe, P0 ;  /* 0x7feffffe1a00780c */ /* 0x000fda0000704470 */
[----:B------:R-:W-:Y:S05]  /*1ce0*/  @P0 BRA `(.L_x_74) ;  /* 0x00000000006c0947 */ /* 0x000fea0003800000 */
[----:B------:R-:W-:-:S04]  /*1cf0*/  LOP3.LUT R26, R21, 0x7ff00000, RZ, 0xc0, !PT ;  /* 0x7ff00000151a7812 */ /* 0x000fc800078ec0ff */
[CC--:B------:R-:W-:Y:S02]  /*1d00*/  VIADDMNMX R22, R3.reuse, -R26.reuse, 0xb9600000, !PT ;  /* 0xb960000003167446 */ /* 0x0c0fe4000780091a */
[----:B------:R-:W-:Y:S02]  /*1d10*/  ISETP.GE.U32.AND P0, PT, R3, R26, PT ;  /* 0x0000001a0300720c */ /* 0x000fe40003f06070 */
[----:B------:R-:W-:Y:S01]  /*1d20*/  VIMNMX R3, PT, PT, R22, 0x46a00000, PT ;  /* 0x46a0000016037848 */ /* 0x000fe20003fe0100 */
[----:B------:R-:W-:Y:S01]  /*1d30*/  IMAD.MOV.U32 R22, RZ, RZ, RZ ;  /* 0x000000ffff167224 */ /* 0x000fe200078e00ff */
[----:B------:R-:W-:-:S05]  /*1d40*/  SEL R4, R4, 0x63400000, !P0 ;  /* 0x6340000004047807 */ /* 0x000fca0004000000 */
[----:B------:R-:W-:-:S04]  /*1d50*/  IMAD.IADD R3, R3, 0x1, -R4 ;  /* 0x0000000103037824 */ /* 0x000fc800078e0a04 */
        /* <DEDUP_REMOVED lines=10> */
[----:B------:R-:W-:Y:S01]  /*1e00*/  IMAD.MOV R19, RZ, RZ, -R3 ;  /* 0x000000ffff137224 */ /* 0x000fe200078e0a03 */
[----:B------:R-:W-:Y:S01]  /*1e10*/  MOV R18, RZ ;  /* 0x000000ff00127202 */ /* 0x000fe20000000f00 */
[----:B------:R-:W-:Y:S01]  /*1e20*/  DMUL.RP R22, R30, R22 ;  /* 0x000000161e167228 */ /* 0x000fe20000008000 */
[----:B------:R-:W-:-:S04]  /*1e30*/  IADD3 R3, PT, PT, -R3, -0x43300000, RZ ;  /* 0xbcd0000003037810 */ /* 0x000fc80007ffe1ff */
[----:B------:R-:W-:-:S05]  /*1e40*/  DFMA R18, R26, -R18, R30 ;  /* 0x800000121a12722b */ /* 0x000fca000000001e */
[----:B------:R-:W-:-:S05]  /*1e50*/  LOP3.LUT R21, R23, R21, RZ, 0x3c, !PT ;  /* 0x0000001517157212 */ /* 0x000fca00078e3cff */
[----:B------:R-:W-:-:S04]  /*1e60*/  FSETP.NEU.AND P0, PT, |R19|, R3, PT ;  /* 0x000000031300720b */ /* 0x000fc80003f0d200 */
[----:B------:R-:W-:Y:S02]  /*1e70*/  FSEL R26, R22, R26, !P0 ;  /* 0x0000001a161a7208 */ /* 0x000fe40004000000 */
[----:B------:R-:W-:Y:S01]  /*1e80*/  FSEL R27, R21, R27, !P0 ;  /* 0x0000001b151b7208 */ /* 0x000fe20004000000 */
[----:B------:R-:W-:Y:S06]  /*1e90*/  BRA `(.L_x_75) ;  /* 0x0000000000547947 */ /* 0x000fec0003800000 */
.L_x_74:
        /* <DEDUP_REMOVED lines=16> */
.L_x_77:
[----:B------:R-:W-:Y:S01]  /*1fa0*/  LOP3.LUT R27, R21, 0x80000, RZ, 0xfc, !PT ;  /* 0x00080000151b7812 */ /* 0x000fe200078efcff */
[----:B------:R-:W-:Y:S01]  /*1fb0*/  IMAD.MOV.U32 R26, RZ, RZ, R20 ;  /* 0x000000ffff1a7224 */ /* 0x000fe200078e0014 */
[----:B------:R-:W-:Y:S06]  /*1fc0*/  BRA `(.L_x_75) ;  /* 0x0000000000087947 */ /* 0x000fec0003800000 */
.L_x_76:
[----:B------:R-:W-:Y:S01]  /*1fd0*/  LOP3.LUT R27, R23, 0x80000, RZ, 0xfc, !PT ;  /* 0x00080000171b7812 */ /* 0x000fe200078efcff */
[----:B------:R-:W-:-:S07]  /*1fe0*/  IMAD.MOV.U32 R26, RZ, RZ, R22 ;  /* 0x000000ffff1a7224 */ /* 0x000fce00078e0016 */
.L_x_75:
[----:B------:R-:W-:Y:S05]  /*1ff0*/  BSYNC.RECONVERGENT B3 ;  /* 0x0000000000037941 */ /* 0x000fea0003800200 */
.L_x_73:
[----:B------:R-:W-:-:S04]  /*2000*/  IMAD.MOV.U32 R3, RZ, RZ, 0x0 ;  /* 0x00000000ff037424 */ /* 0x000fc800078e00ff */
[----:B------:R-:W-:Y:S05]  /*2010*/  RET.REL.NODEC R2 `(dx_batch_f32) ;  /* 0xffffffdc02f87950 */ /* 0x000fea0003c3ffff */
.L_x_78:
        /* <DEDUP_REMOVED lines=14> */
.L_x_82:


//--------------------- .nv.shared.reserved.0     --------------------------
	.section	.nv.shared.reserved.0,"aw",@nobits
	.weak		__nv_reservedSMEM_offset_0_alias
	.size		__nv_reservedSMEM_offset_0_alias, 0, 64
	.other		__nv_reservedSMEM_offset_0_alias,@"STO_CUDA_RESERVED_SHARED STV_DEFAULT"
__nv_reservedSMEM_offset_0_alias:
	.zero		0
	.zero		64


//--------------------- .nv.constant0.dx_many_series_one_param_time_major_f32 --------------------------
	.section	.nv.constant0.dx_many_series_one_param_time_major_f32,"a",@progbits
	.sectionflags	@""
	.align	4
.nv.constant0.dx_many_series_one_param_time_major_f32:
	.zero		952


//--------------------- .nv.constant0.dx_batch_f32 --------------------------
	.section	.nv.constant0.dx_batch_f32,"a",@progbits
	.sectionflags	@""
	.align	4
.nv.constant0.dx_batch_f32:
	.zero		960


//--------------------- SYMBOLS --------------------------

	.type		.nv.reservedSmem.offset0,@object
	.size		.nv.reservedSmem.offset0,0x4
